//
// Generated by NVIDIA NVVM Compiler
//
// Compiler Build ID: CL-36424714
// Cuda compilation tools, release 13.0, V13.0.88
// Based on NVVM 20.0.0
//

.version 9.0
.target sm_100
.address_size 64

	// .globl	_Z10cal_phase1iPiii
// _ZZ10cal_phase1iPiiiE12shared_block has been demoted
// _ZZ10cal_phase2iPiiiE12shared_pivot has been demoted
// _ZZ10cal_phase2iPiiiE9shared_hz has been demoted
// _ZZ10cal_phase2iPiiiE9shared_vt has been demoted
// _ZZ10cal_phase3iPiiiE5block has been demoted
// _ZZ10cal_phase3iPiiiE2vt has been demoted
// _ZZ10cal_phase3iPiiiE2hz has been demoted

.visible .entry _Z10cal_phase1iPiii(
	.param .u32 _Z10cal_phase1iPiii_param_0,
	.param .u64 .ptr .align 1 _Z10cal_phase1iPiii_param_1,
	.param .u32 _Z10cal_phase1iPiii_param_2,
	.param .u32 _Z10cal_phase1iPiii_param_3
)
{
	.reg .b32 	%r<1048>;
	.reg .b64 	%rd<7>;
	// demoted variable
	.shared .align 4 .b8 _ZZ10cal_phase1iPiiiE12shared_block[16384];
	ld.param.u32 	%r1, [_Z10cal_phase1iPiii_param_0];
	ld.param.u64 	%rd1, [_Z10cal_phase1iPiii_param_1];
	ld.param.u32 	%r2, [_Z10cal_phase1iPiii_param_3];
	cvta.to.global.u64 	%rd2, %rd1;
	mov.u32 	%r3, %tid.y;
	mov.u32 	%r4, %tid.x;
	shl.b32 	%r5, %r2, 6;
	add.s32 	%r6, %r5, %r3;
	add.s32 	%r7, %r5, %r4;
	mad.lo.s32 	%r8, %r6, %r1, %r7;
	mul.wide.s32 	%rd3, %r8, 4;
	add.s64 	%rd4, %rd2, %rd3;
	ld.global.u32 	%r9, [%rd4];
	shl.b32 	%r10, %r3, 8;
	mov.u32 	%r11, _ZZ10cal_phase1iPiiiE12shared_block;
	add.s32 	%r12, %r11, %r10;
	shl.b32 	%r13, %r4, 2;
	add.s32 	%r14, %r12, %r13;
	st.shared.u32 	[%r14], %r9;
	ld.global.u32 	%r15, [%rd4+128];
	st.shared.u32 	[%r14+128], %r15;
	shl.b32 	%r16, %r1, 5;
	mul.wide.s32 	%rd5, %r16, 4;
	add.s64 	%rd6, %rd4, %rd5;
	ld.global.u32 	%r17, [%rd6];
	st.shared.u32 	[%r14+8192], %r17;
	ld.global.u32 	%r18, [%rd6+128];
	st.shared.u32 	[%r14+8320], %r18;
	bar.sync 	0;
	ld.shared.u32 	%r19, [%r14];
	ld.shared.u32 	%r20, [%r14+128];
	ld.shared.u32 	%r21, [%r14+8192];
	ld.shared.u32 	%r22, [%r14+8320];
	ld.shared.u32 	%r23, [%r12];
	add.s32 	%r24, %r11, %r13;
	ld.shared.u32 	%r25, [%r24];
	add.s32 	%r26, %r25, %r23;
	min.s32 	%r27, %r19, %r26;
	st.shared.u32 	[%r14], %r27;
	ld.shared.u32 	%r28, [%r12];
	ld.shared.u32 	%r29, [%r24+128];
	add.s32 	%r30, %r29, %r28;
	min.s32 	%r31, %r20, %r30;
	st.shared.u32 	[%r14+128], %r31;
	ld.shared.u32 	%r32, [%r12+8192];
	ld.shared.u32 	%r33, [%r24];
	add.s32 	%r34, %r33, %r32;
	min.s32 	%r35, %r21, %r34;
	st.shared.u32 	[%r14+8192], %r35;
	ld.shared.u32 	%r36, [%r12+8192];
	ld.shared.u32 	%r37, [%r24+128];
	add.s32 	%r38, %r37, %r36;
	min.s32 	%r39, %r22, %r38;
	ld.shared.u32 	%r40, [%r12+4];
	ld.shared.u32 	%r41, [%r24+256];
	add.s32 	%r42, %r41, %r40;
	min.s32 	%r43, %r27, %r42;
	st.shared.u32 	[%r14], %r43;
	ld.shared.u32 	%r44, [%r12+4];
	ld.shared.u32 	%r45, [%r24+384];
	add.s32 	%r46, %r45, %r44;
	min.s32 	%r47, %r31, %r46;
	st.shared.u32 	[%r14+128], %r47;
	ld.shared.u32 	%r48, [%r12+8196];
	ld.shared.u32 	%r49, [%r24+256];
	add.s32 	%r50, %r49, %r48;
	min.s32 	%r51, %r35, %r50;
	st.shared.u32 	[%r14+8192], %r51;
	ld.shared.u32 	%r52, [%r12+8196];
	ld.shared.u32 	%r53, [%r24+384];
	add.s32 	%r54, %r53, %r52;
	min.s32 	%r55, %r39, %r54;
	ld.shared.u32 	%r56, [%r12+8];
	ld.shared.u32 	%r57, [%r24+512];
	add.s32 	%r58, %r57, %r56;
	min.s32 	%r59, %r43, %r58;
	st.shared.u32 	[%r14], %r59;
	ld.shared.u32 	%r60, [%r12+8];
	ld.shared.u32 	%r61, [%r24+640];
	add.s32 	%r62, %r61, %r60;
	min.s32 	%r63, %r47, %r62;
	st.shared.u32 	[%r14+128], %r63;
	ld.shared.u32 	%r64, [%r12+8200];
	ld.shared.u32 	%r65, [%r24+512];
	add.s32 	%r66, %r65, %r64;
	min.s32 	%r67, %r51, %r66;
	st.shared.u32 	[%r14+8192], %r67;
	ld.shared.u32 	%r68, [%r12+8200];
	ld.shared.u32 	%r69, [%r24+640];
	add.s32 	%r70, %r69, %r68;
	min.s32 	%r71, %r55, %r70;
	ld.shared.u32 	%r72, [%r12+12];
	ld.shared.u32 	%r73, [%r24+768];
	add.s32 	%r74, %r73, %r72;
	min.s32 	%r75, %r59, %r74;
	st.shared.u32 	[%r14], %r75;
	ld.shared.u32 	%r76, [%r12+12];
	ld.shared.u32 	%r77, [%r24+896];
	add.s32 	%r78, %r77, %r76;
	min.s32 	%r79, %r63, %r78;
	st.shared.u32 	[%r14+128], %r79;
	ld.shared.u32 	%r80, [%r12+8204];
	ld.shared.u32 	%r81, [%r24+768];
	add.s32 	%r82, %r81, %r80;
	min.s32 	%r83, %r67, %r82;
	st.shared.u32 	[%r14+8192], %r83;
	ld.shared.u32 	%r84, [%r12+8204];
	ld.shared.u32 	%r85, [%r24+896];
	add.s32 	%r86, %r85, %r84;
	min.s32 	%r87, %r71, %r86;
	ld.shared.u32 	%r88, [%r12+16];
	ld.shared.u32 	%r89, [%r24+1024];
	add.s32 	%r90, %r89, %r88;
	min.s32 	%r91, %r75, %r90;
	st.shared.u32 	[%r14], %r91;
	ld.shared.u32 	%r92, [%r12+16];
	ld.shared.u32 	%r93, [%r24+1152];
	add.s32 	%r94, %r93, %r92;
	min.s32 	%r95, %r79, %r94;
	st.shared.u32 	[%r14+128], %r95;
	ld.shared.u32 	%r96, [%r12+8208];
	ld.shared.u32 	%r97, [%r24+1024];
	add.s32 	%r98, %r97, %r96;
	min.s32 	%r99, %r83, %r98;
	st.shared.u32 	[%r14+8192], %r99;
	ld.shared.u32 	%r100, [%r12+8208];
	ld.shared.u32 	%r101, [%r24+1152];
	add.s32 	%r102, %r101, %r100;
	min.s32 	%r103, %r87, %r102;
	ld.shared.u32 	%r104, [%r12+20];
	ld.shared.u32 	%r105, [%r24+1280];
	add.s32 	%r106, %r105, %r104;
	min.s32 	%r107, %r91, %r106;
	st.shared.u32 	[%r14], %r107;
	ld.shared.u32 	%r108, [%r12+20];
	ld.shared.u32 	%r109, [%r24+1408];
	add.s32 	%r110, %r109, %r108;
	min.s32 	%r111, %r95, %r110;
	st.shared.u32 	[%r14+128], %r111;
	ld.shared.u32 	%r112, [%r12+8212];
	ld.shared.u32 	%r113, [%r24+1280];
	add.s32 	%r114, %r113, %r112;
	min.s32 	%r115, %r99, %r114;
	st.shared.u32 	[%r14+8192], %r115;
	ld.shared.u32 	%r116, [%r12+8212];
	ld.shared.u32 	%r117, [%r24+1408];
	add.s32 	%r118, %r117, %r116;
	min.s32 	%r119, %r103, %r118;
	ld.shared.u32 	%r120, [%r12+24];
	ld.shared.u32 	%r121, [%r24+1536];
	add.s32 	%r122, %r121, %r120;
	min.s32 	%r123, %r107, %r122;
	st.shared.u32 	[%r14], %r123;
	ld.shared.u32 	%r124, [%r12+24];
	ld.shared.u32 	%r125, [%r24+1664];
	add.s32 	%r126, %r125, %r124;
	min.s32 	%r127, %r111, %r126;
	st.shared.u32 	[%r14+128], %r127;
	ld.shared.u32 	%r128, [%r12+8216];
	ld.shared.u32 	%r129, [%r24+1536];
	add.s32 	%r130, %r129, %r128;
	min.s32 	%r131, %r115, %r130;
	st.shared.u32 	[%r14+8192], %r131;
	ld.shared.u32 	%r132, [%r12+8216];
	ld.shared.u32 	%r133, [%r24+1664];
	add.s32 	%r134, %r133, %r132;
	min.s32 	%r135, %r119, %r134;
	ld.shared.u32 	%r136, [%r12+28];
	ld.shared.u32 	%r137, [%r24+1792];
	add.s32 	%r138, %r137, %r136;
	min.s32 	%r139, %r123, %r138;
	st.shared.u32 	[%r14], %r139;
	ld.shared.u32 	%r140, [%r12+28];
	ld.shared.u32 	%r141, [%r24+1920];
	add.s32 	%r142, %r141, %r140;
	min.s32 	%r143, %r127, %r142;
	st.shared.u32 	[%r14+128], %r143;
	ld.shared.u32 	%r144, [%r12+8220];
	ld.shared.u32 	%r145, [%r24+1792];
	add.s32 	%r146, %r145, %r144;
	min.s32 	%r147, %r131, %r146;
	st.shared.u32 	[%r14+8192], %r147;
	ld.shared.u32 	%r148, [%r12+8220];
	ld.shared.u32 	%r149, [%r24+1920];
	add.s32 	%r150, %r149, %r148;
	min.s32 	%r151, %r135, %r150;
	ld.shared.u32 	%r152, [%r12+32];
	ld.shared.u32 	%r153, [%r24+2048];
	add.s32 	%r154, %r153, %r152;
	min.s32 	%r155, %r139, %r154;
	st.shared.u32 	[%r14], %r155;
	ld.shared.u32 	%r156, [%r12+32];
	ld.shared.u32 	%r157, [%r24+2176];
	add.s32 	%r158, %r157, %r156;
	min.s32 	%r159, %r143, %r158;
	st.shared.u32 	[%r14+128], %r159;
	ld.shared.u32 	%r160, [%r12+8224];
	ld.shared.u32 	%r161, [%r24+2048];
	add.s32 	%r162, %r161, %r160;
	min.s32 	%r163, %r147, %r162;
	st.shared.u32 	[%r14+8192], %r163;
	ld.shared.u32 	%r164, [%r12+8224];
	ld.shared.u32 	%r165, [%r24+2176];
	add.s32 	%r166, %r165, %r164;
	min.s32 	%r167, %r151, %r166;
	ld.shared.u32 	%r168, [%r12+36];
	ld.shared.u32 	%r169, [%r24+2304];
	add.s32 	%r170, %r169, %r168;
	min.s32 	%r171, %r155, %r170;
	st.shared.u32 	[%r14], %r171;
	ld.shared.u32 	%r172, [%r12+36];
	ld.shared.u32 	%r173, [%r24+2432];
	add.s32 	%r174, %r173, %r172;
	min.s32 	%r175, %r159, %r174;
	st.shared.u32 	[%r14+128], %r175;
	ld.shared.u32 	%r176, [%r12+8228];
	ld.shared.u32 	%r177, [%r24+2304];
	add.s32 	%r178, %r177, %r176;
	min.s32 	%r179, %r163, %r178;
	st.shared.u32 	[%r14+8192], %r179;
	ld.shared.u32 	%r180, [%r12+8228];
	ld.shared.u32 	%r181, [%r24+2432];
	add.s32 	%r182, %r181, %r180;
	min.s32 	%r183, %r167, %r182;
	ld.shared.u32 	%r184, [%r12+40];
	ld.shared.u32 	%r185, [%r24+2560];
	add.s32 	%r186, %r185, %r184;
	min.s32 	%r187, %r171, %r186;
	st.shared.u32 	[%r14], %r187;
	ld.shared.u32 	%r188, [%r12+40];
	ld.shared.u32 	%r189, [%r24+2688];
	add.s32 	%r190, %r189, %r188;
	min.s32 	%r191, %r175, %r190;
	st.shared.u32 	[%r14+128], %r191;
	ld.shared.u32 	%r192, [%r12+8232];
	ld.shared.u32 	%r193, [%r24+2560];
	add.s32 	%r194, %r193, %r192;
	min.s32 	%r195, %r179, %r194;
	st.shared.u32 	[%r14+8192], %r195;
	ld.shared.u32 	%r196, [%r12+8232];
	ld.shared.u32 	%r197, [%r24+2688];
	add.s32 	%r198, %r197, %r196;
	min.s32 	%r199, %r183, %r198;
	ld.shared.u32 	%r200, [%r12+44];
	ld.shared.u32 	%r201, [%r24+2816];
	add.s32 	%r202, %r201, %r200;
	min.s32 	%r203, %r187, %r202;
	st.shared.u32 	[%r14], %r203;
	ld.shared.u32 	%r204, [%r12+44];
	ld.shared.u32 	%r205, [%r24+2944];
	add.s32 	%r206, %r205, %r204;
	min.s32 	%r207, %r191, %r206;
	st.shared.u32 	[%r14+128], %r207;
	ld.shared.u32 	%r208, [%r12+8236];
	ld.shared.u32 	%r209, [%r24+2816];
	add.s32 	%r210, %r209, %r208;
	min.s32 	%r211, %r195, %r210;
	st.shared.u32 	[%r14+8192], %r211;
	ld.shared.u32 	%r212, [%r12+8236];
	ld.shared.u32 	%r213, [%r24+2944];
	add.s32 	%r214, %r213, %r212;
	min.s32 	%r215, %r199, %r214;
	ld.shared.u32 	%r216, [%r12+48];
	ld.shared.u32 	%r217, [%r24+3072];
	add.s32 	%r218, %r217, %r216;
	min.s32 	%r219, %r203, %r218;
	st.shared.u32 	[%r14], %r219;
	ld.shared.u32 	%r220, [%r12+48];
	ld.shared.u32 	%r221, [%r24+3200];
	add.s32 	%r222, %r221, %r220;
	min.s32 	%r223, %r207, %r222;
	st.shared.u32 	[%r14+128], %r223;
	ld.shared.u32 	%r224, [%r12+8240];
	ld.shared.u32 	%r225, [%r24+3072];
	add.s32 	%r226, %r225, %r224;
	min.s32 	%r227, %r211, %r226;
	st.shared.u32 	[%r14+8192], %r227;
	ld.shared.u32 	%r228, [%r12+8240];
	ld.shared.u32 	%r229, [%r24+3200];
	add.s32 	%r230, %r229, %r228;
	min.s32 	%r231, %r215, %r230;
	ld.shared.u32 	%r232, [%r12+52];
	ld.shared.u32 	%r233, [%r24+3328];
	add.s32 	%r234, %r233, %r232;
	min.s32 	%r235, %r219, %r234;
	st.shared.u32 	[%r14], %r235;
	ld.shared.u32 	%r236, [%r12+52];
	ld.shared.u32 	%r237, [%r24+3456];
	add.s32 	%r238, %r237, %r236;
	min.s32 	%r239, %r223, %r238;
	st.shared.u32 	[%r14+128], %r239;
	ld.shared.u32 	%r240, [%r12+8244];
	ld.shared.u32 	%r241, [%r24+3328];
	add.s32 	%r242, %r241, %r240;
	min.s32 	%r243, %r227, %r242;
	st.shared.u32 	[%r14+8192], %r243;
	ld.shared.u32 	%r244, [%r12+8244];
	ld.shared.u32 	%r245, [%r24+3456];
	add.s32 	%r246, %r245, %r244;
	min.s32 	%r247, %r231, %r246;
	ld.shared.u32 	%r248, [%r12+56];
	ld.shared.u32 	%r249, [%r24+3584];
	add.s32 	%r250, %r249, %r248;
	min.s32 	%r251, %r235, %r250;
	st.shared.u32 	[%r14], %r251;
	ld.shared.u32 	%r252, [%r12+56];
	ld.shared.u32 	%r253, [%r24+3712];
	add.s32 	%r254, %r253, %r252;
	min.s32 	%r255, %r239, %r254;
	st.shared.u32 	[%r14+128], %r255;
	ld.shared.u32 	%r256, [%r12+8248];
	ld.shared.u32 	%r257, [%r24+3584];
	add.s32 	%r258, %r257, %r256;
	min.s32 	%r259, %r243, %r258;
	st.shared.u32 	[%r14+8192], %r259;
	ld.shared.u32 	%r260, [%r12+8248];
	ld.shared.u32 	%r261, [%r24+3712];
	add.s32 	%r262, %r261, %r260;
	min.s32 	%r263, %r247, %r262;
	ld.shared.u32 	%r264, [%r12+60];
	ld.shared.u32 	%r265, [%r24+3840];
	add.s32 	%r266, %r265, %r264;
	min.s32 	%r267, %r251, %r266;
	st.shared.u32 	[%r14], %r267;
	ld.shared.u32 	%r268, [%r12+60];
	ld.shared.u32 	%r269, [%r24+3968];
	add.s32 	%r270, %r269, %r268;
	min.s32 	%r271, %r255, %r270;
	st.shared.u32 	[%r14+128], %r271;
	ld.shared.u32 	%r272, [%r12+8252];
	ld.shared.u32 	%r273, [%r24+3840];
	add.s32 	%r274, %r273, %r272;
	min.s32 	%r275, %r259, %r274;
	st.shared.u32 	[%r14+8192], %r275;
	ld.shared.u32 	%r276, [%r12+8252];
	ld.shared.u32 	%r277, [%r24+3968];
	add.s32 	%r278, %r277, %r276;
	min.s32 	%r279, %r263, %r278;
	ld.shared.u32 	%r280, [%r12+64];
	ld.shared.u32 	%r281, [%r24+4096];
	add.s32 	%r282, %r281, %r280;
	min.s32 	%r283, %r267, %r282;
	st.shared.u32 	[%r14], %r283;
	ld.shared.u32 	%r284, [%r12+64];
	ld.shared.u32 	%r285, [%r24+4224];
	add.s32 	%r286, %r285, %r284;
	min.s32 	%r287, %r271, %r286;
	st.shared.u32 	[%r14+128], %r287;
	ld.shared.u32 	%r288, [%r12+8256];
	ld.shared.u32 	%r289, [%r24+4096];
	add.s32 	%r290, %r289, %r288;
	min.s32 	%r291, %r275, %r290;
	st.shared.u32 	[%r14+8192], %r291;
	ld.shared.u32 	%r292, [%r12+8256];
	ld.shared.u32 	%r293, [%r24+4224];
	add.s32 	%r294, %r293, %r292;
	min.s32 	%r295, %r279, %r294;
	ld.shared.u32 	%r296, [%r12+68];
	ld.shared.u32 	%r297, [%r24+4352];
	add.s32 	%r298, %r297, %r296;
	min.s32 	%r299, %r283, %r298;
	st.shared.u32 	[%r14], %r299;
	ld.shared.u32 	%r300, [%r12+68];
	ld.shared.u32 	%r301, [%r24+4480];
	add.s32 	%r302, %r301, %r300;
	min.s32 	%r303, %r287, %r302;
	st.shared.u32 	[%r14+128], %r303;
	ld.shared.u32 	%r304, [%r12+8260];
	ld.shared.u32 	%r305, [%r24+4352];
	add.s32 	%r306, %r305, %r304;
	min.s32 	%r307, %r291, %r306;
	st.shared.u32 	[%r14+8192], %r307;
	ld.shared.u32 	%r308, [%r12+8260];
	ld.shared.u32 	%r309, [%r24+4480];
	add.s32 	%r310, %r309, %r308;
	min.s32 	%r311, %r295, %r310;
	ld.shared.u32 	%r312, [%r12+72];
	ld.shared.u32 	%r313, [%r24+4608];
	add.s32 	%r314, %r313, %r312;
	min.s32 	%r315, %r299, %r314;
	st.shared.u32 	[%r14], %r315;
	ld.shared.u32 	%r316, [%r12+72];
	ld.shared.u32 	%r317, [%r24+4736];
	add.s32 	%r318, %r317, %r316;
	min.s32 	%r319, %r303, %r318;
	st.shared.u32 	[%r14+128], %r319;
	ld.shared.u32 	%r320, [%r12+8264];
	ld.shared.u32 	%r321, [%r24+4608];
	add.s32 	%r322, %r321, %r320;
	min.s32 	%r323, %r307, %r322;
	st.shared.u32 	[%r14+8192], %r323;
	ld.shared.u32 	%r324, [%r12+8264];
	ld.shared.u32 	%r325, [%r24+4736];
	add.s32 	%r326, %r325, %r324;
	min.s32 	%r327, %r311, %r326;
	ld.shared.u32 	%r328, [%r12+76];
	ld.shared.u32 	%r329, [%r24+4864];
	add.s32 	%r330, %r329, %r328;
	min.s32 	%r331, %r315, %r330;
	st.shared.u32 	[%r14], %r331;
	ld.shared.u32 	%r332, [%r12+76];
	ld.shared.u32 	%r333, [%r24+4992];
	add.s32 	%r334, %r333, %r332;
	min.s32 	%r335, %r319, %r334;
	st.shared.u32 	[%r14+128], %r335;
	ld.shared.u32 	%r336, [%r12+8268];
	ld.shared.u32 	%r337, [%r24+4864];
	add.s32 	%r338, %r337, %r336;
	min.s32 	%r339, %r323, %r338;
	st.shared.u32 	[%r14+8192], %r339;
	ld.shared.u32 	%r340, [%r12+8268];
	ld.shared.u32 	%r341, [%r24+4992];
	add.s32 	%r342, %r341, %r340;
	min.s32 	%r343, %r327, %r342;
	ld.shared.u32 	%r344, [%r12+80];
	ld.shared.u32 	%r345, [%r24+5120];
	add.s32 	%r346, %r345, %r344;
	min.s32 	%r347, %r331, %r346;
	st.shared.u32 	[%r14], %r347;
	ld.shared.u32 	%r348, [%r12+80];
	ld.shared.u32 	%r349, [%r24+5248];
	add.s32 	%r350, %r349, %r348;
	min.s32 	%r351, %r335, %r350;
	st.shared.u32 	[%r14+128], %r351;
	ld.shared.u32 	%r352, [%r12+8272];
	ld.shared.u32 	%r353, [%r24+5120];
	add.s32 	%r354, %r353, %r352;
	min.s32 	%r355, %r339, %r354;
	st.shared.u32 	[%r14+8192], %r355;
	ld.shared.u32 	%r356, [%r12+8272];
	ld.shared.u32 	%r357, [%r24+5248];
	add.s32 	%r358, %r357, %r356;
	min.s32 	%r359, %r343, %r358;
	ld.shared.u32 	%r360, [%r12+84];
	ld.shared.u32 	%r361, [%r24+5376];
	add.s32 	%r362, %r361, %r360;
	min.s32 	%r363, %r347, %r362;
	st.shared.u32 	[%r14], %r363;
	ld.shared.u32 	%r364, [%r12+84];
	ld.shared.u32 	%r365, [%r24+5504];
	add.s32 	%r366, %r365, %r364;
	min.s32 	%r367, %r351, %r366;
	st.shared.u32 	[%r14+128], %r367;
	ld.shared.u32 	%r368, [%r12+8276];
	ld.shared.u32 	%r369, [%r24+5376];
	add.s32 	%r370, %r369, %r368;
	min.s32 	%r371, %r355, %r370;
	st.shared.u32 	[%r14+8192], %r371;
	ld.shared.u32 	%r372, [%r12+8276];
	ld.shared.u32 	%r373, [%r24+5504];
	add.s32 	%r374, %r373, %r372;
	min.s32 	%r375, %r359, %r374;
	ld.shared.u32 	%r376, [%r12+88];
	ld.shared.u32 	%r377, [%r24+5632];
	add.s32 	%r378, %r377, %r376;
	min.s32 	%r379, %r363, %r378;
	st.shared.u32 	[%r14], %r379;
	ld.shared.u32 	%r380, [%r12+88];
	ld.shared.u32 	%r381, [%r24+5760];
	add.s32 	%r382, %r381, %r380;
	min.s32 	%r383, %r367, %r382;
	st.shared.u32 	[%r14+128], %r383;
	ld.shared.u32 	%r384, [%r12+8280];
	ld.shared.u32 	%r385, [%r24+5632];
	add.s32 	%r386, %r385, %r384;
	min.s32 	%r387, %r371, %r386;
	st.shared.u32 	[%r14+8192], %r387;
	ld.shared.u32 	%r388, [%r12+8280];
	ld.shared.u32 	%r389, [%r24+5760];
	add.s32 	%r390, %r389, %r388;
	min.s32 	%r391, %r375, %r390;
	ld.shared.u32 	%r392, [%r12+92];
	ld.shared.u32 	%r393, [%r24+5888];
	add.s32 	%r394, %r393, %r392;
	min.s32 	%r395, %r379, %r394;
	st.shared.u32 	[%r14], %r395;
	ld.shared.u32 	%r396, [%r12+92];
	ld.shared.u32 	%r397, [%r24+6016];
	add.s32 	%r398, %r397, %r396;
	min.s32 	%r399, %r383, %r398;
	st.shared.u32 	[%r14+128], %r399;
	ld.shared.u32 	%r400, [%r12+8284];
	ld.shared.u32 	%r401, [%r24+5888];
	add.s32 	%r402, %r401, %r400;
	min.s32 	%r403, %r387, %r402;
	st.shared.u32 	[%r14+8192], %r403;
	ld.shared.u32 	%r404, [%r12+8284];
	ld.shared.u32 	%r405, [%r24+6016];
	add.s32 	%r406, %r405, %r404;
	min.s32 	%r407, %r391, %r406;
	ld.shared.u32 	%r408, [%r12+96];
	ld.shared.u32 	%r409, [%r24+6144];
	add.s32 	%r410, %r409, %r408;
	min.s32 	%r411, %r395, %r410;
	st.shared.u32 	[%r14], %r411;
	ld.shared.u32 	%r412, [%r12+96];
	ld.shared.u32 	%r413, [%r24+6272];
	add.s32 	%r414, %r413, %r412;
	min.s32 	%r415, %r399, %r414;
	st.shared.u32 	[%r14+128], %r415;
	ld.shared.u32 	%r416, [%r12+8288];
	ld.shared.u32 	%r417, [%r24+6144];
	add.s32 	%r418, %r417, %r416;
	min.s32 	%r419, %r403, %r418;
	st.shared.u32 	[%r14+8192], %r419;
	ld.shared.u32 	%r420, [%r12+8288];
	ld.shared.u32 	%r421, [%r24+6272];
	add.s32 	%r422, %r421, %r420;
	min.s32 	%r423, %r407, %r422;
	ld.shared.u32 	%r424, [%r12+100];
	ld.shared.u32 	%r425, [%r24+6400];
	add.s32 	%r426, %r425, %r424;
	min.s32 	%r427, %r411, %r426;
	st.shared.u32 	[%r14], %r427;
	ld.shared.u32 	%r428, [%r12+100];
	ld.shared.u32 	%r429, [%r24+6528];
	add.s32 	%r430, %r429, %r428;
	min.s32 	%r431, %r415, %r430;
	st.shared.u32 	[%r14+128], %r431;
	ld.shared.u32 	%r432, [%r12+8292];
	ld.shared.u32 	%r433, [%r24+6400];
	add.s32 	%r434, %r433, %r432;
	min.s32 	%r435, %r419, %r434;
	st.shared.u32 	[%r14+8192], %r435;
	ld.shared.u32 	%r436, [%r12+8292];
	ld.shared.u32 	%r437, [%r24+6528];
	add.s32 	%r438, %r437, %r436;
	min.s32 	%r439, %r423, %r438;
	ld.shared.u32 	%r440, [%r12+104];
	ld.shared.u32 	%r441, [%r24+6656];
	add.s32 	%r442, %r441, %r440;
	min.s32 	%r443, %r427, %r442;
	st.shared.u32 	[%r14], %r443;
	ld.shared.u32 	%r444, [%r12+104];
	ld.shared.u32 	%r445, [%r24+6784];
	add.s32 	%r446, %r445, %r444;
	min.s32 	%r447, %r431, %r446;
	st.shared.u32 	[%r14+128], %r447;
	ld.shared.u32 	%r448, [%r12+8296];
	ld.shared.u32 	%r449, [%r24+6656];
	add.s32 	%r450, %r449, %r448;
	min.s32 	%r451, %r435, %r450;
	st.shared.u32 	[%r14+8192], %r451;
	ld.shared.u32 	%r452, [%r12+8296];
	ld.shared.u32 	%r453, [%r24+6784];
	add.s32 	%r454, %r453, %r452;
	min.s32 	%r455, %r439, %r454;
	ld.shared.u32 	%r456, [%r12+108];
	ld.shared.u32 	%r457, [%r24+6912];
	add.s32 	%r458, %r457, %r456;
	min.s32 	%r459, %r443, %r458;
	st.shared.u32 	[%r14], %r459;
	ld.shared.u32 	%r460, [%r12+108];
	ld.shared.u32 	%r461, [%r24+7040];
	add.s32 	%r462, %r461, %r460;
	min.s32 	%r463, %r447, %r462;
	st.shared.u32 	[%r14+128], %r463;
	ld.shared.u32 	%r464, [%r12+8300];
	ld.shared.u32 	%r465, [%r24+6912];
	add.s32 	%r466, %r465, %r464;
	min.s32 	%r467, %r451, %r466;
	st.shared.u32 	[%r14+8192], %r467;
	ld.shared.u32 	%r468, [%r12+8300];
	ld.shared.u32 	%r469, [%r24+7040];
	add.s32 	%r470, %r469, %r468;
	min.s32 	%r471, %r455, %r470;
	ld.shared.u32 	%r472, [%r12+112];
	ld.shared.u32 	%r473, [%r24+7168];
	add.s32 	%r474, %r473, %r472;
	min.s32 	%r475, %r459, %r474;
	st.shared.u32 	[%r14], %r475;
	ld.shared.u32 	%r476, [%r12+112];
	ld.shared.u32 	%r477, [%r24+7296];
	add.s32 	%r478, %r477, %r476;
	min.s32 	%r479, %r463, %r478;
	st.shared.u32 	[%r14+128], %r479;
	ld.shared.u32 	%r480, [%r12+8304];
	ld.shared.u32 	%r481, [%r24+7168];
	add.s32 	%r482, %r481, %r480;
	min.s32 	%r483, %r467, %r482;
	st.shared.u32 	[%r14+8192], %r483;
	ld.shared.u32 	%r484, [%r12+8304];
	ld.shared.u32 	%r485, [%r24+7296];
	add.s32 	%r486, %r485, %r484;
	min.s32 	%r487, %r471, %r486;
	ld.shared.u32 	%r488, [%r12+116];
	ld.shared.u32 	%r489, [%r24+7424];
	add.s32 	%r490, %r489, %r488;
	min.s32 	%r491, %r475, %r490;
	st.shared.u32 	[%r14], %r491;
	ld.shared.u32 	%r492, [%r12+116];
	ld.shared.u32 	%r493, [%r24+7552];
	add.s32 	%r494, %r493, %r492;
	min.s32 	%r495, %r479, %r494;
	st.shared.u32 	[%r14+128], %r495;
	ld.shared.u32 	%r496, [%r12+8308];
	ld.shared.u32 	%r497, [%r24+7424];
	add.s32 	%r498, %r497, %r496;
	min.s32 	%r499, %r483, %r498;
	st.shared.u32 	[%r14+8192], %r499;
	ld.shared.u32 	%r500, [%r12+8308];
	ld.shared.u32 	%r501, [%r24+7552];
	add.s32 	%r502, %r501, %r500;
	min.s32 	%r503, %r487, %r502;
	ld.shared.u32 	%r504, [%r12+120];
	ld.shared.u32 	%r505, [%r24+7680];
	add.s32 	%r506, %r505, %r504;
	min.s32 	%r507, %r491, %r506;
	st.shared.u32 	[%r14], %r507;
	ld.shared.u32 	%r508, [%r12+120];
	ld.shared.u32 	%r509, [%r24+7808];
	add.s32 	%r510, %r509, %r508;
	min.s32 	%r511, %r495, %r510;
	st.shared.u32 	[%r14+128], %r511;
	ld.shared.u32 	%r512, [%r12+8312];
	ld.shared.u32 	%r513, [%r24+7680];
	add.s32 	%r514, %r513, %r512;
	min.s32 	%r515, %r499, %r514;
	st.shared.u32 	[%r14+8192], %r515;
	ld.shared.u32 	%r516, [%r12+8312];
	ld.shared.u32 	%r517, [%r24+7808];
	add.s32 	%r518, %r517, %r516;
	min.s32 	%r519, %r503, %r518;
	ld.shared.u32 	%r520, [%r12+124];
	ld.shared.u32 	%r521, [%r24+7936];
	add.s32 	%r522, %r521, %r520;
	min.s32 	%r523, %r507, %r522;
	st.shared.u32 	[%r14], %r523;
	ld.shared.u32 	%r524, [%r12+124];
	ld.shared.u32 	%r525, [%r24+8064];
	add.s32 	%r526, %r525, %r524;
	min.s32 	%r527, %r511, %r526;
	st.shared.u32 	[%r14+128], %r527;
	ld.shared.u32 	%r528, [%r12+8316];
	ld.shared.u32 	%r529, [%r24+7936];
	add.s32 	%r530, %r529, %r528;
	min.s32 	%r531, %r515, %r530;
	st.shared.u32 	[%r14+8192], %r531;
	ld.shared.u32 	%r532, [%r12+8316];
	ld.shared.u32 	%r533, [%r24+8064];
	add.s32 	%r534, %r533, %r532;
	min.s32 	%r535, %r519, %r534;
	st.shared.u32 	[%r14+8320], %r535;
	ld.shared.u32 	%r536, [%r12+128];
	ld.shared.u32 	%r537, [%r24+8192];
	add.s32 	%r538, %r537, %r536;
	min.s32 	%r539, %r523, %r538;
	st.shared.u32 	[%r14], %r539;
	ld.shared.u32 	%r540, [%r12+128];
	ld.shared.u32 	%r541, [%r24+8320];
	add.s32 	%r542, %r541, %r540;
	min.s32 	%r543, %r527, %r542;
	st.shared.u32 	[%r14+128], %r543;
	ld.shared.u32 	%r544, [%r12+8320];
	ld.shared.u32 	%r545, [%r24+8192];
	add.s32 	%r546, %r545, %r544;
	min.s32 	%r547, %r531, %r546;
	st.shared.u32 	[%r14+8192], %r547;
	ld.shared.u32 	%r548, [%r12+8320];
	ld.shared.u32 	%r549, [%r24+8320];
	add.s32 	%r550, %r549, %r548;
	min.s32 	%r551, %r535, %r550;
	st.shared.u32 	[%r14+8320], %r551;
	ld.shared.u32 	%r552, [%r12+132];
	ld.shared.u32 	%r553, [%r24+8448];
	add.s32 	%r554, %r553, %r552;
	min.s32 	%r555, %r539, %r554;
	st.shared.u32 	[%r14], %r555;
	ld.shared.u32 	%r556, [%r12+132];
	ld.shared.u32 	%r557, [%r24+8576];
	add.s32 	%r558, %r557, %r556;
	min.s32 	%r559, %r543, %r558;
	st.shared.u32 	[%r14+128], %r559;
	ld.shared.u32 	%r560, [%r12+8324];
	ld.shared.u32 	%r561, [%r24+8448];
	add.s32 	%r562, %r561, %r560;
	min.s32 	%r563, %r547, %r562;
	st.shared.u32 	[%r14+8192], %r563;
	ld.shared.u32 	%r564, [%r12+8324];
	ld.shared.u32 	%r565, [%r24+8576];
	add.s32 	%r566, %r565, %r564;
	min.s32 	%r567, %r551, %r566;
	st.shared.u32 	[%r14+8320], %r567;
	ld.shared.u32 	%r568, [%r12+136];
	ld.shared.u32 	%r569, [%r24+8704];
	add.s32 	%r570, %r569, %r568;
	min.s32 	%r571, %r555, %r570;
	st.shared.u32 	[%r14], %r571;
	ld.shared.u32 	%r572, [%r12+136];
	ld.shared.u32 	%r573, [%r24+8832];
	add.s32 	%r574, %r573, %r572;
	min.s32 	%r575, %r559, %r574;
	st.shared.u32 	[%r14+128], %r575;
	ld.shared.u32 	%r576, [%r12+8328];
	ld.shared.u32 	%r577, [%r24+8704];
	add.s32 	%r578, %r577, %r576;
	min.s32 	%r579, %r563, %r578;
	st.shared.u32 	[%r14+8192], %r579;
	ld.shared.u32 	%r580, [%r12+8328];
	ld.shared.u32 	%r581, [%r24+8832];
	add.s32 	%r582, %r581, %r580;
	min.s32 	%r583, %r567, %r582;
	st.shared.u32 	[%r14+8320], %r583;
	ld.shared.u32 	%r584, [%r12+140];
	ld.shared.u32 	%r585, [%r24+8960];
	add.s32 	%r586, %r585, %r584;
	min.s32 	%r587, %r571, %r586;
	st.shared.u32 	[%r14], %r587;
	ld.shared.u32 	%r588, [%r12+140];
	ld.shared.u32 	%r589, [%r24+9088];
	add.s32 	%r590, %r589, %r588;
	min.s32 	%r591, %r575, %r590;
	st.shared.u32 	[%r14+128], %r591;
	ld.shared.u32 	%r592, [%r12+8332];
	ld.shared.u32 	%r593, [%r24+8960];
	add.s32 	%r594, %r593, %r592;
	min.s32 	%r595, %r579, %r594;
	st.shared.u32 	[%r14+8192], %r595;
	ld.shared.u32 	%r596, [%r12+8332];
	ld.shared.u32 	%r597, [%r24+9088];
	add.s32 	%r598, %r597, %r596;
	min.s32 	%r599, %r583, %r598;
	st.shared.u32 	[%r14+8320], %r599;
	ld.shared.u32 	%r600, [%r12+144];
	ld.shared.u32 	%r601, [%r24+9216];
	add.s32 	%r602, %r601, %r600;
	min.s32 	%r603, %r587, %r602;
	st.shared.u32 	[%r14], %r603;
	ld.shared.u32 	%r604, [%r12+144];
	ld.shared.u32 	%r605, [%r24+9344];
	add.s32 	%r606, %r605, %r604;
	min.s32 	%r607, %r591, %r606;
	st.shared.u32 	[%r14+128], %r607;
	ld.shared.u32 	%r608, [%r12+8336];
	ld.shared.u32 	%r609, [%r24+9216];
	add.s32 	%r610, %r609, %r608;
	min.s32 	%r611, %r595, %r610;
	st.shared.u32 	[%r14+8192], %r611;
	ld.shared.u32 	%r612, [%r12+8336];
	ld.shared.u32 	%r613, [%r24+9344];
	add.s32 	%r614, %r613, %r612;
	min.s32 	%r615, %r599, %r614;
	st.shared.u32 	[%r14+8320], %r615;
	ld.shared.u32 	%r616, [%r12+148];
	ld.shared.u32 	%r617, [%r24+9472];
	add.s32 	%r618, %r617, %r616;
	min.s32 	%r619, %r603, %r618;
	st.shared.u32 	[%r14], %r619;
	ld.shared.u32 	%r620, [%r12+148];
	ld.shared.u32 	%r621, [%r24+9600];
	add.s32 	%r622, %r621, %r620;
	min.s32 	%r623, %r607, %r622;
	st.shared.u32 	[%r14+128], %r623;
	ld.shared.u32 	%r624, [%r12+8340];
	ld.shared.u32 	%r625, [%r24+9472];
	add.s32 	%r626, %r625, %r624;
	min.s32 	%r627, %r611, %r626;
	st.shared.u32 	[%r14+8192], %r627;
	ld.shared.u32 	%r628, [%r12+8340];
	ld.shared.u32 	%r629, [%r24+9600];
	add.s32 	%r630, %r629, %r628;
	min.s32 	%r631, %r615, %r630;
	st.shared.u32 	[%r14+8320], %r631;
	ld.shared.u32 	%r632, [%r12+152];
	ld.shared.u32 	%r633, [%r24+9728];
	add.s32 	%r634, %r633, %r632;
	min.s32 	%r635, %r619, %r634;
	st.shared.u32 	[%r14], %r635;
	ld.shared.u32 	%r636, [%r12+152];
	ld.shared.u32 	%r637, [%r24+9856];
	add.s32 	%r638, %r637, %r636;
	min.s32 	%r639, %r623, %r638;
	st.shared.u32 	[%r14+128], %r639;
	ld.shared.u32 	%r640, [%r12+8344];
	ld.shared.u32 	%r641, [%r24+9728];
	add.s32 	%r642, %r641, %r640;
	min.s32 	%r643, %r627, %r642;
	st.shared.u32 	[%r14+8192], %r643;
	ld.shared.u32 	%r644, [%r12+8344];
	ld.shared.u32 	%r645, [%r24+9856];
	add.s32 	%r646, %r645, %r644;
	min.s32 	%r647, %r631, %r646;
	st.shared.u32 	[%r14+8320], %r647;
	ld.shared.u32 	%r648, [%r12+156];
	ld.shared.u32 	%r649, [%r24+9984];
	add.s32 	%r650, %r649, %r648;
	min.s32 	%r651, %r635, %r650;
	st.shared.u32 	[%r14], %r651;
	ld.shared.u32 	%r652, [%r12+156];
	ld.shared.u32 	%r653, [%r24+10112];
	add.s32 	%r654, %r653, %r652;
	min.s32 	%r655, %r639, %r654;
	st.shared.u32 	[%r14+128], %r655;
	ld.shared.u32 	%r656, [%r12+8348];
	ld.shared.u32 	%r657, [%r24+9984];
	add.s32 	%r658, %r657, %r656;
	min.s32 	%r659, %r643, %r658;
	st.shared.u32 	[%r14+8192], %r659;
	ld.shared.u32 	%r660, [%r12+8348];
	ld.shared.u32 	%r661, [%r24+10112];
	add.s32 	%r662, %r661, %r660;
	min.s32 	%r663, %r647, %r662;
	st.shared.u32 	[%r14+8320], %r663;
	ld.shared.u32 	%r664, [%r12+160];
	ld.shared.u32 	%r665, [%r24+10240];
	add.s32 	%r666, %r665, %r664;
	min.s32 	%r667, %r651, %r666;
	st.shared.u32 	[%r14], %r667;
	ld.shared.u32 	%r668, [%r12+160];
	ld.shared.u32 	%r669, [%r24+10368];
	add.s32 	%r670, %r669, %r668;
	min.s32 	%r671, %r655, %r670;
	st.shared.u32 	[%r14+128], %r671;
	ld.shared.u32 	%r672, [%r12+8352];
	ld.shared.u32 	%r673, [%r24+10240];
	add.s32 	%r674, %r673, %r672;
	min.s32 	%r675, %r659, %r674;
	st.shared.u32 	[%r14+8192], %r675;
	ld.shared.u32 	%r676, [%r12+8352];
	ld.shared.u32 	%r677, [%r24+10368];
	add.s32 	%r678, %r677, %r676;
	min.s32 	%r679, %r663, %r678;
	st.shared.u32 	[%r14+8320], %r679;
	ld.shared.u32 	%r680, [%r12+164];
	ld.shared.u32 	%r681, [%r24+10496];
	add.s32 	%r682, %r681, %r680;
	min.s32 	%r683, %r667, %r682;
	st.shared.u32 	[%r14], %r683;
	ld.shared.u32 	%r684, [%r12+164];
	ld.shared.u32 	%r685, [%r24+10624];
	add.s32 	%r686, %r685, %r684;
	min.s32 	%r687, %r671, %r686;
	st.shared.u32 	[%r14+128], %r687;
	ld.shared.u32 	%r688, [%r12+8356];
	ld.shared.u32 	%r689, [%r24+10496];
	add.s32 	%r690, %r689, %r688;
	min.s32 	%r691, %r675, %r690;
	st.shared.u32 	[%r14+8192], %r691;
	ld.shared.u32 	%r692, [%r12+8356];
	ld.shared.u32 	%r693, [%r24+10624];
	add.s32 	%r694, %r693, %r692;
	min.s32 	%r695, %r679, %r694;
	st.shared.u32 	[%r14+8320], %r695;
	ld.shared.u32 	%r696, [%r12+168];
	ld.shared.u32 	%r697, [%r24+10752];
	add.s32 	%r698, %r697, %r696;
	min.s32 	%r699, %r683, %r698;
	st.shared.u32 	[%r14], %r699;
	ld.shared.u32 	%r700, [%r12+168];
	ld.shared.u32 	%r701, [%r24+10880];
	add.s32 	%r702, %r701, %r700;
	min.s32 	%r703, %r687, %r702;
	st.shared.u32 	[%r14+128], %r703;
	ld.shared.u32 	%r704, [%r12+8360];
	ld.shared.u32 	%r705, [%r24+10752];
	add.s32 	%r706, %r705, %r704;
	min.s32 	%r707, %r691, %r706;
	st.shared.u32 	[%r14+8192], %r707;
	ld.shared.u32 	%r708, [%r12+8360];
	ld.shared.u32 	%r709, [%r24+10880];
	add.s32 	%r710, %r709, %r708;
	min.s32 	%r711, %r695, %r710;
	st.shared.u32 	[%r14+8320], %r711;
	ld.shared.u32 	%r712, [%r12+172];
	ld.shared.u32 	%r713, [%r24+11008];
	add.s32 	%r714, %r713, %r712;
	min.s32 	%r715, %r699, %r714;
	st.shared.u32 	[%r14], %r715;
	ld.shared.u32 	%r716, [%r12+172];
	ld.shared.u32 	%r717, [%r24+11136];
	add.s32 	%r718, %r717, %r716;
	min.s32 	%r719, %r703, %r718;
	st.shared.u32 	[%r14+128], %r719;
	ld.shared.u32 	%r720, [%r12+8364];
	ld.shared.u32 	%r721, [%r24+11008];
	add.s32 	%r722, %r721, %r720;
	min.s32 	%r723, %r707, %r722;
	st.shared.u32 	[%r14+8192], %r723;
	ld.shared.u32 	%r724, [%r12+8364];
	ld.shared.u32 	%r725, [%r24+11136];
	add.s32 	%r726, %r725, %r724;
	min.s32 	%r727, %r711, %r726;
	st.shared.u32 	[%r14+8320], %r727;
	ld.shared.u32 	%r728, [%r12+176];
	ld.shared.u32 	%r729, [%r24+11264];
	add.s32 	%r730, %r729, %r728;
	min.s32 	%r731, %r715, %r730;
	st.shared.u32 	[%r14], %r731;
	ld.shared.u32 	%r732, [%r12+176];
	ld.shared.u32 	%r733, [%r24+11392];
	add.s32 	%r734, %r733, %r732;
	min.s32 	%r735, %r719, %r734;
	st.shared.u32 	[%r14+128], %r735;
	ld.shared.u32 	%r736, [%r12+8368];
	ld.shared.u32 	%r737, [%r24+11264];
	add.s32 	%r738, %r737, %r736;
	min.s32 	%r739, %r723, %r738;
	st.shared.u32 	[%r14+8192], %r739;
	ld.shared.u32 	%r740, [%r12+8368];
	ld.shared.u32 	%r741, [%r24+11392];
	add.s32 	%r742, %r741, %r740;
	min.s32 	%r743, %r727, %r742;
	st.shared.u32 	[%r14+8320], %r743;
	ld.shared.u32 	%r744, [%r12+180];
	ld.shared.u32 	%r745, [%r24+11520];
	add.s32 	%r746, %r745, %r744;
	min.s32 	%r747, %r731, %r746;
	st.shared.u32 	[%r14], %r747;
	ld.shared.u32 	%r748, [%r12+180];
	ld.shared.u32 	%r749, [%r24+11648];
	add.s32 	%r750, %r749, %r748;
	min.s32 	%r751, %r735, %r750;
	st.shared.u32 	[%r14+128], %r751;
	ld.shared.u32 	%r752, [%r12+8372];
	ld.shared.u32 	%r753, [%r24+11520];
	add.s32 	%r754, %r753, %r752;
	min.s32 	%r755, %r739, %r754;
	st.shared.u32 	[%r14+8192], %r755;
	ld.shared.u32 	%r756, [%r12+8372];
	ld.shared.u32 	%r757, [%r24+11648];
	add.s32 	%r758, %r757, %r756;
	min.s32 	%r759, %r743, %r758;
	st.shared.u32 	[%r14+8320], %r759;
	ld.shared.u32 	%r760, [%r12+184];
	ld.shared.u32 	%r761, [%r24+11776];
	add.s32 	%r762, %r761, %r760;
	min.s32 	%r763, %r747, %r762;
	st.shared.u32 	[%r14], %r763;
	ld.shared.u32 	%r764, [%r12+184];
	ld.shared.u32 	%r765, [%r24+11904];
	add.s32 	%r766, %r765, %r764;
	min.s32 	%r767, %r751, %r766;
	st.shared.u32 	[%r14+128], %r767;
	ld.shared.u32 	%r768, [%r12+8376];
	ld.shared.u32 	%r769, [%r24+11776];
	add.s32 	%r770, %r769, %r768;
	min.s32 	%r771, %r755, %r770;
	st.shared.u32 	[%r14+8192], %r771;
	ld.shared.u32 	%r772, [%r12+8376];
	ld.shared.u32 	%r773, [%r24+11904];
	add.s32 	%r774, %r773, %r772;
	min.s32 	%r775, %r759, %r774;
	st.shared.u32 	[%r14+8320], %r775;
	ld.shared.u32 	%r776, [%r12+188];
	ld.shared.u32 	%r777, [%r24+12032];
	add.s32 	%r778, %r777, %r776;
	min.s32 	%r779, %r763, %r778;
	st.shared.u32 	[%r14], %r779;
	ld.shared.u32 	%r780, [%r12+188];
	ld.shared.u32 	%r781, [%r24+12160];
	add.s32 	%r782, %r781, %r780;
	min.s32 	%r783, %r767, %r782;
	st.shared.u32 	[%r14+128], %r783;
	ld.shared.u32 	%r784, [%r12+8380];
	ld.shared.u32 	%r785, [%r24+12032];
	add.s32 	%r786, %r785, %r784;
	min.s32 	%r787, %r771, %r786;
	st.shared.u32 	[%r14+8192], %r787;
	ld.shared.u32 	%r788, [%r12+8380];
	ld.shared.u32 	%r789, [%r24+12160];
	add.s32 	%r790, %r789, %r788;
	min.s32 	%r791, %r775, %r790;
	st.shared.u32 	[%r14+8320], %r791;
	ld.shared.u32 	%r792, [%r12+192];
	ld.shared.u32 	%r793, [%r24+12288];
	add.s32 	%r794, %r793, %r792;
	min.s32 	%r795, %r779, %r794;
	st.shared.u32 	[%r14], %r795;
	ld.shared.u32 	%r796, [%r12+192];
	ld.shared.u32 	%r797, [%r24+12416];
	add.s32 	%r798, %r797, %r796;
	min.s32 	%r799, %r783, %r798;
	st.shared.u32 	[%r14+128], %r799;
	ld.shared.u32 	%r800, [%r12+8384];
	ld.shared.u32 	%r801, [%r24+12288];
	add.s32 	%r802, %r801, %r800;
	min.s32 	%r803, %r787, %r802;
	st.shared.u32 	[%r14+8192], %r803;
	ld.shared.u32 	%r804, [%r12+8384];
	ld.shared.u32 	%r805, [%r24+12416];
	add.s32 	%r806, %r805, %r804;
	min.s32 	%r807, %r791, %r806;
	st.shared.u32 	[%r14+8320], %r807;
	ld.shared.u32 	%r808, [%r12+196];
	ld.shared.u32 	%r809, [%r24+12544];
	add.s32 	%r810, %r809, %r808;
	min.s32 	%r811, %r795, %r810;
	st.shared.u32 	[%r14], %r811;
	ld.shared.u32 	%r812, [%r12+196];
	ld.shared.u32 	%r813, [%r24+12672];
	add.s32 	%r814, %r813, %r812;
	min.s32 	%r815, %r799, %r814;
	st.shared.u32 	[%r14+128], %r815;
	ld.shared.u32 	%r816, [%r12+8388];
	ld.shared.u32 	%r817, [%r24+12544];
	add.s32 	%r818, %r817, %r816;
	min.s32 	%r819, %r803, %r818;
	st.shared.u32 	[%r14+8192], %r819;
	ld.shared.u32 	%r820, [%r12+8388];
	ld.shared.u32 	%r821, [%r24+12672];
	add.s32 	%r822, %r821, %r820;
	min.s32 	%r823, %r807, %r822;
	st.shared.u32 	[%r14+8320], %r823;
	ld.shared.u32 	%r824, [%r12+200];
	ld.shared.u32 	%r825, [%r24+12800];
	add.s32 	%r826, %r825, %r824;
	min.s32 	%r827, %r811, %r826;
	st.shared.u32 	[%r14], %r827;
	ld.shared.u32 	%r828, [%r12+200];
	ld.shared.u32 	%r829, [%r24+12928];
	add.s32 	%r830, %r829, %r828;
	min.s32 	%r831, %r815, %r830;
	st.shared.u32 	[%r14+128], %r831;
	ld.shared.u32 	%r832, [%r12+8392];
	ld.shared.u32 	%r833, [%r24+12800];
	add.s32 	%r834, %r833, %r832;
	min.s32 	%r835, %r819, %r834;
	st.shared.u32 	[%r14+8192], %r835;
	ld.shared.u32 	%r836, [%r12+8392];
	ld.shared.u32 	%r837, [%r24+12928];
	add.s32 	%r838, %r837, %r836;
	min.s32 	%r839, %r823, %r838;
	st.shared.u32 	[%r14+8320], %r839;
	ld.shared.u32 	%r840, [%r12+204];
	ld.shared.u32 	%r841, [%r24+13056];
	add.s32 	%r842, %r841, %r840;
	min.s32 	%r843, %r827, %r842;
	st.shared.u32 	[%r14], %r843;
	ld.shared.u32 	%r844, [%r12+204];
	ld.shared.u32 	%r845, [%r24+13184];
	add.s32 	%r846, %r845, %r844;
	min.s32 	%r847, %r831, %r846;
	st.shared.u32 	[%r14+128], %r847;
	ld.shared.u32 	%r848, [%r12+8396];
	ld.shared.u32 	%r849, [%r24+13056];
	add.s32 	%r850, %r849, %r848;
	min.s32 	%r851, %r835, %r850;
	st.shared.u32 	[%r14+8192], %r851;
	ld.shared.u32 	%r852, [%r12+8396];
	ld.shared.u32 	%r853, [%r24+13184];
	add.s32 	%r854, %r853, %r852;
	min.s32 	%r855, %r839, %r854;
	st.shared.u32 	[%r14+8320], %r855;
	ld.shared.u32 	%r856, [%r12+208];
	ld.shared.u32 	%r857, [%r24+13312];
	add.s32 	%r858, %r857, %r856;
	min.s32 	%r859, %r843, %r858;
	st.shared.u32 	[%r14], %r859;
	ld.shared.u32 	%r860, [%r12+208];
	ld.shared.u32 	%r861, [%r24+13440];
	add.s32 	%r862, %r861, %r860;
	min.s32 	%r863, %r847, %r862;
	st.shared.u32 	[%r14+128], %r863;
	ld.shared.u32 	%r864, [%r12+8400];
	ld.shared.u32 	%r865, [%r24+13312];
	add.s32 	%r866, %r865, %r864;
	min.s32 	%r867, %r851, %r866;
	st.shared.u32 	[%r14+8192], %r867;
	ld.shared.u32 	%r868, [%r12+8400];
	ld.shared.u32 	%r869, [%r24+13440];
	add.s32 	%r870, %r869, %r868;
	min.s32 	%r871, %r855, %r870;
	st.shared.u32 	[%r14+8320], %r871;
	ld.shared.u32 	%r872, [%r12+212];
	ld.shared.u32 	%r873, [%r24+13568];
	add.s32 	%r874, %r873, %r872;
	min.s32 	%r875, %r859, %r874;
	st.shared.u32 	[%r14], %r875;
	ld.shared.u32 	%r876, [%r12+212];
	ld.shared.u32 	%r877, [%r24+13696];
	add.s32 	%r878, %r877, %r876;
	min.s32 	%r879, %r863, %r878;
	st.shared.u32 	[%r14+128], %r879;
	ld.shared.u32 	%r880, [%r12+8404];
	ld.shared.u32 	%r881, [%r24+13568];
	add.s32 	%r882, %r881, %r880;
	min.s32 	%r883, %r867, %r882;
	st.shared.u32 	[%r14+8192], %r883;
	ld.shared.u32 	%r884, [%r12+8404];
	ld.shared.u32 	%r885, [%r24+13696];
	add.s32 	%r886, %r885, %r884;
	min.s32 	%r887, %r871, %r886;
	st.shared.u32 	[%r14+8320], %r887;
	ld.shared.u32 	%r888, [%r12+216];
	ld.shared.u32 	%r889, [%r24+13824];
	add.s32 	%r890, %r889, %r888;
	min.s32 	%r891, %r875, %r890;
	st.shared.u32 	[%r14], %r891;
	ld.shared.u32 	%r892, [%r12+216];
	ld.shared.u32 	%r893, [%r24+13952];
	add.s32 	%r894, %r893, %r892;
	min.s32 	%r895, %r879, %r894;
	st.shared.u32 	[%r14+128], %r895;
	ld.shared.u32 	%r896, [%r12+8408];
	ld.shared.u32 	%r897, [%r24+13824];
	add.s32 	%r898, %r897, %r896;
	min.s32 	%r899, %r883, %r898;
	st.shared.u32 	[%r14+8192], %r899;
	ld.shared.u32 	%r900, [%r12+8408];
	ld.shared.u32 	%r901, [%r24+13952];
	add.s32 	%r902, %r901, %r900;
	min.s32 	%r903, %r887, %r902;
	st.shared.u32 	[%r14+8320], %r903;
	ld.shared.u32 	%r904, [%r12+220];
	ld.shared.u32 	%r905, [%r24+14080];
	add.s32 	%r906, %r905, %r904;
	min.s32 	%r907, %r891, %r906;
	st.shared.u32 	[%r14], %r907;
	ld.shared.u32 	%r908, [%r12+220];
	ld.shared.u32 	%r909, [%r24+14208];
	add.s32 	%r910, %r909, %r908;
	min.s32 	%r911, %r895, %r910;
	st.shared.u32 	[%r14+128], %r911;
	ld.shared.u32 	%r912, [%r12+8412];
	ld.shared.u32 	%r913, [%r24+14080];
	add.s32 	%r914, %r913, %r912;
	min.s32 	%r915, %r899, %r914;
	st.shared.u32 	[%r14+8192], %r915;
	ld.shared.u32 	%r916, [%r12+8412];
	ld.shared.u32 	%r917, [%r24+14208];
	add.s32 	%r918, %r917, %r916;
	min.s32 	%r919, %r903, %r918;
	st.shared.u32 	[%r14+8320], %r919;
	ld.shared.u32 	%r920, [%r12+224];
	ld.shared.u32 	%r921, [%r24+14336];
	add.s32 	%r922, %r921, %r920;
	min.s32 	%r923, %r907, %r922;
	st.shared.u32 	[%r14], %r923;
	ld.shared.u32 	%r924, [%r12+224];
	ld.shared.u32 	%r925, [%r24+14464];
	add.s32 	%r926, %r925, %r924;
	min.s32 	%r927, %r911, %r926;
	st.shared.u32 	[%r14+128], %r927;
	ld.shared.u32 	%r928, [%r12+8416];
	ld.shared.u32 	%r929, [%r24+14336];
	add.s32 	%r930, %r929, %r928;
	min.s32 	%r931, %r915, %r930;
	st.shared.u32 	[%r14+8192], %r931;
	ld.shared.u32 	%r932, [%r12+8416];
	ld.shared.u32 	%r933, [%r24+14464];
	add.s32 	%r934, %r933, %r932;
	min.s32 	%r935, %r919, %r934;
	st.shared.u32 	[%r14+8320], %r935;
	ld.shared.u32 	%r936, [%r12+228];
	ld.shared.u32 	%r937, [%r24+14592];
	add.s32 	%r938, %r937, %r936;
	min.s32 	%r939, %r923, %r938;
	st.shared.u32 	[%r14], %r939;
	ld.shared.u32 	%r940, [%r12+228];
	ld.shared.u32 	%r941, [%r24+14720];
	add.s32 	%r942, %r941, %r940;
	min.s32 	%r943, %r927, %r942;
	st.shared.u32 	[%r14+128], %r943;
	ld.shared.u32 	%r944, [%r12+8420];
	ld.shared.u32 	%r945, [%r24+14592];
	add.s32 	%r946, %r945, %r944;
	min.s32 	%r947, %r931, %r946;
	st.shared.u32 	[%r14+8192], %r947;
	ld.shared.u32 	%r948, [%r12+8420];
	ld.shared.u32 	%r949, [%r24+14720];
	add.s32 	%r950, %r949, %r948;
	min.s32 	%r951, %r935, %r950;
	st.shared.u32 	[%r14+8320], %r951;
	ld.shared.u32 	%r952, [%r12+232];
	ld.shared.u32 	%r953, [%r24+14848];
	add.s32 	%r954, %r953, %r952;
	min.s32 	%r955, %r939, %r954;
	st.shared.u32 	[%r14], %r955;
	ld.shared.u32 	%r956, [%r12+232];
	ld.shared.u32 	%r957, [%r24+14976];
	add.s32 	%r958, %r957, %r956;
	min.s32 	%r959, %r943, %r958;
	st.shared.u32 	[%r14+128], %r959;
	ld.shared.u32 	%r960, [%r12+8424];
	ld.shared.u32 	%r961, [%r24+14848];
	add.s32 	%r962, %r961, %r960;
	min.s32 	%r963, %r947, %r962;
	st.shared.u32 	[%r14+8192], %r963;
	ld.shared.u32 	%r964, [%r12+8424];
	ld.shared.u32 	%r965, [%r24+14976];
	add.s32 	%r966, %r965, %r964;
	min.s32 	%r967, %r951, %r966;
	st.shared.u32 	[%r14+8320], %r967;
	ld.shared.u32 	%r968, [%r12+236];
	ld.shared.u32 	%r969, [%r24+15104];
	add.s32 	%r970, %r969, %r968;
	min.s32 	%r971, %r955, %r970;
	st.shared.u32 	[%r14], %r971;
	ld.shared.u32 	%r972, [%r12+236];
	ld.shared.u32 	%r973, [%r24+15232];
	add.s32 	%r974, %r973, %r972;
	min.s32 	%r975, %r959, %r974;
	st.shared.u32 	[%r14+128], %r975;
	ld.shared.u32 	%r976, [%r12+8428];
	ld.shared.u32 	%r977, [%r24+15104];
	add.s32 	%r978, %r977, %r976;
	min.s32 	%r979, %r963, %r978;
	st.shared.u32 	[%r14+8192], %r979;
	ld.shared.u32 	%r980, [%r12+8428];
	ld.shared.u32 	%r981, [%r24+15232];
	add.s32 	%r982, %r981, %r980;
	min.s32 	%r983, %r967, %r982;
	st.shared.u32 	[%r14+8320], %r983;
	ld.shared.u32 	%r984, [%r12+240];
	ld.shared.u32 	%r985, [%r24+15360];
	add.s32 	%r986, %r985, %r984;
	min.s32 	%r987, %r971, %r986;
	st.shared.u32 	[%r14], %r987;
	ld.shared.u32 	%r988, [%r12+240];
	ld.shared.u32 	%r989, [%r24+15488];
	add.s32 	%r990, %r989, %r988;
	min.s32 	%r991, %r975, %r990;
	st.shared.u32 	[%r14+128], %r991;
	ld.shared.u32 	%r992, [%r12+8432];
	ld.shared.u32 	%r993, [%r24+15360];
	add.s32 	%r994, %r993, %r992;
	min.s32 	%r995, %r979, %r994;
	st.shared.u32 	[%r14+8192], %r995;
	ld.shared.u32 	%r996, [%r12+8432];
	ld.shared.u32 	%r997, [%r24+15488];
	add.s32 	%r998, %r997, %r996;
	min.s32 	%r999, %r983, %r998;
	st.shared.u32 	[%r14+8320], %r999;
	ld.shared.u32 	%r1000, [%r12+244];
	ld.shared.u32 	%r1001, [%r24+15616];
	add.s32 	%r1002, %r1001, %r1000;
	min.s32 	%r1003, %r987, %r1002;
	st.shared.u32 	[%r14], %r1003;
	ld.shared.u32 	%r1004, [%r12+244];
	ld.shared.u32 	%r1005, [%r24+15744];
	add.s32 	%r1006, %r1005, %r1004;
	min.s32 	%r1007, %r991, %r1006;
	st.shared.u32 	[%r14+128], %r1007;
	ld.shared.u32 	%r1008, [%r12+8436];
	ld.shared.u32 	%r1009, [%r24+15616];
	add.s32 	%r1010, %r1009, %r1008;
	min.s32 	%r1011, %r995, %r1010;
	st.shared.u32 	[%r14+8192], %r1011;
	ld.shared.u32 	%r1012, [%r12+8436];
	ld.shared.u32 	%r1013, [%r24+15744];
	add.s32 	%r1014, %r1013, %r1012;
	min.s32 	%r1015, %r999, %r1014;
	st.shared.u32 	[%r14+8320], %r1015;
	ld.shared.u32 	%r1016, [%r12+248];
	ld.shared.u32 	%r1017, [%r24+15872];
	add.s32 	%r1018, %r1017, %r1016;
	min.s32 	%r1019, %r1003, %r1018;
	st.shared.u32 	[%r14], %r1019;
	ld.shared.u32 	%r1020, [%r12+248];
	ld.shared.u32 	%r1021, [%r24+16000];
	add.s32 	%r1022, %r1021, %r1020;
	min.s32 	%r1023, %r1007, %r1022;
	st.shared.u32 	[%r14+128], %r1023;
	ld.shared.u32 	%r1024, [%r12+8440];
	ld.shared.u32 	%r1025, [%r24+15872];
	add.s32 	%r1026, %r1025, %r1024;
	min.s32 	%r1027, %r1011, %r1026;
	st.shared.u32 	[%r14+8192], %r1027;
	ld.shared.u32 	%r1028, [%r12+8440];
	ld.shared.u32 	%r1029, [%r24+16000];
	add.s32 	%r1030, %r1029, %r1028;
	min.s32 	%r1031, %r1015, %r1030;
	st.shared.u32 	[%r14+8320], %r1031;
	ld.shared.u32 	%r1032, [%r12+252];
	ld.shared.u32 	%r1033, [%r24+16128];
	add.s32 	%r1034, %r1033, %r1032;
	min.s32 	%r1035, %r1019, %r1034;
	st.shared.u32 	[%r14], %r1035;
	ld.shared.u32 	%r1036, [%r12+252];
	ld.shared.u32 	%r1037, [%r24+16256];
	add.s32 	%r1038, %r1037, %r1036;
	min.s32 	%r1039, %r1023, %r1038;
	st.shared.u32 	[%r14+128], %r1039;
	ld.shared.u32 	%r1040, [%r12+8444];
	ld.shared.u32 	%r1041, [%r24+16128];
	add.s32 	%r1042, %r1041, %r1040;
	min.s32 	%r1043, %r1027, %r1042;
	st.shared.u32 	[%r14+8192], %r1043;
	ld.shared.u32 	%r1044, [%r12+8444];
	ld.shared.u32 	%r1045, [%r24+16256];
	add.s32 	%r1046, %r1045, %r1044;
	min.s32 	%r1047, %r1031, %r1046;
	st.shared.u32 	[%r14+8320], %r1047;
	st.global.u32 	[%rd4], %r1035;
	st.global.u32 	[%rd4+128], %r1039;
	st.global.u32 	[%rd6], %r1043;
	st.global.u32 	[%rd6+128], %r1047;
	ret;

}
	// .globl	_Z10cal_phase2iPiii
.visible .entry _Z10cal_phase2iPiii(
	.param .u32 _Z10cal_phase2iPiii_param_0,
	.param .u64 .ptr .align 1 _Z10cal_phase2iPiii_param_1,
	.param .u32 _Z10cal_phase2iPiii_param_2,
	.param .u32 _Z10cal_phase2iPiii_param_3
)
{
	.reg .pred 	%p<2>;
	.reg .b32 	%r<1844>;
	.reg .b64 	%rd<14>;
	// demoted variable
	.shared .align 4 .b8 _ZZ10cal_phase2iPiiiE12shared_pivot[16384];
	// demoted variable
	.shared .align 4 .b8 _ZZ10cal_phase2iPiiiE9shared_hz[16384];
	// demoted variable
	.shared .align 4 .b8 _ZZ10cal_phase2iPiiiE9shared_vt[16384];
	ld.param.u32 	%r2, [_Z10cal_phase2iPiii_param_3];
	mov.u32 	%r3, %ctaid.x;
	setp.eq.s32 	%p1, %r3, %r2;
	@%p1 bra 	$L__BB1_2;
	ld.param.u32 	%r1843, [_Z10cal_phase2iPiii_param_3];
	ld.param.u64 	%rd13, [_Z10cal_phase2iPiii_param_1];
	ld.param.u32 	%r1842, [_Z10cal_phase2iPiii_param_0];
	cvta.to.global.u64 	%rd2, %rd13;
	mov.u32 	%r4, %tid.y;
	mov.u32 	%r5, %tid.x;
	shl.b32 	%r6, %r1843, 6;
	add.s32 	%r7, %r6, %r4;
	add.s32 	%r8, %r6, %r5;
	shl.b32 	%r10, %r3, 6;
	add.s32 	%r11, %r10, %r5;
	add.s32 	%r12, %r10, %r4;
	mul.lo.s32 	%r13, %r7, %r1842;
	add.s32 	%r14, %r13, %r8;
	mul.wide.s32 	%rd3, %r14, 4;
	add.s64 	%rd4, %rd2, %rd3;
	ld.global.u32 	%r15, [%rd4];
	shl.b32 	%r16, %r4, 8;
	mov.u32 	%r17, _ZZ10cal_phase2iPiiiE12shared_pivot;
	add.s32 	%r18, %r17, %r16;
	shl.b32 	%r19, %r5, 2;
	add.s32 	%r20, %r18, %r19;
	st.shared.u32 	[%r20], %r15;
	ld.global.u32 	%r21, [%rd4+128];
	st.shared.u32 	[%r20+128], %r21;
	shl.b32 	%r22, %r1842, 5;
	mul.wide.s32 	%rd5, %r22, 4;
	add.s64 	%rd6, %rd4, %rd5;
	ld.global.u32 	%r23, [%rd6];
	st.shared.u32 	[%r20+8192], %r23;
	ld.global.u32 	%r24, [%rd6+128];
	st.shared.u32 	[%r20+8320], %r24;
	add.s32 	%r25, %r11, %r13;
	mul.wide.s32 	%rd7, %r25, 4;
	add.s64 	%rd8, %rd2, %rd7;
	ld.global.u32 	%r26, [%rd8];
	mov.u32 	%r27, _ZZ10cal_phase2iPiiiE9shared_hz;
	add.s32 	%r28, %r27, %r19;
	add.s32 	%r29, %r28, %r16;
	st.shared.u32 	[%r29], %r26;
	ld.global.u32 	%r30, [%rd8+128];
	st.shared.u32 	[%r29+128], %r30;
	add.s64 	%rd9, %rd8, %rd5;
	ld.global.u32 	%r31, [%rd9];
	st.shared.u32 	[%r29+8192], %r31;
	ld.global.u32 	%r32, [%rd9+128];
	st.shared.u32 	[%r29+8320], %r32;
	mad.lo.s32 	%r33, %r12, %r1842, %r8;
	mul.wide.s32 	%rd10, %r33, 4;
	add.s64 	%rd11, %rd2, %rd10;
	ld.global.u32 	%r34, [%rd11];
	mov.u32 	%r35, _ZZ10cal_phase2iPiiiE9shared_vt;
	add.s32 	%r36, %r35, %r16;
	add.s32 	%r37, %r36, %r19;
	st.shared.u32 	[%r37], %r34;
	ld.global.u32 	%r38, [%rd11+128];
	st.shared.u32 	[%r37+128], %r38;
	add.s64 	%rd12, %rd11, %rd5;
	ld.global.u32 	%r39, [%rd12];
	st.shared.u32 	[%r37+8192], %r39;
	ld.global.u32 	%r40, [%rd12+128];
	st.shared.u32 	[%r37+8320], %r40;
	bar.sync 	0;
	ld.shared.u32 	%r41, [%r29];
	ld.shared.u32 	%r42, [%r29+128];
	ld.shared.u32 	%r43, [%r29+8192];
	ld.shared.u32 	%r44, [%r29+8320];
	ld.shared.u32 	%r45, [%r37];
	ld.shared.u32 	%r46, [%r37+128];
	ld.shared.u32 	%r47, [%r37+8192];
	ld.shared.u32 	%r48, [%r37+8320];
	ld.shared.u32 	%r49, [%r18];
	ld.shared.u32 	%r50, [%r28];
	add.s32 	%r51, %r50, %r49;
	min.s32 	%r52, %r41, %r51;
	st.shared.u32 	[%r29], %r52;
	ld.shared.u32 	%r53, [%r28+128];
	add.s32 	%r54, %r53, %r49;
	min.s32 	%r55, %r42, %r54;
	st.shared.u32 	[%r29+128], %r55;
	ld.shared.u32 	%r56, [%r18+8192];
	ld.shared.u32 	%r57, [%r28];
	add.s32 	%r58, %r57, %r56;
	min.s32 	%r59, %r43, %r58;
	ld.shared.u32 	%r60, [%r28+128];
	add.s32 	%r61, %r60, %r56;
	min.s32 	%r62, %r44, %r61;
	ld.shared.u32 	%r63, [%r36];
	add.s32 	%r64, %r17, %r19;
	ld.shared.u32 	%r65, [%r64];
	add.s32 	%r66, %r65, %r63;
	min.s32 	%r67, %r45, %r66;
	st.shared.u32 	[%r37], %r67;
	ld.shared.u32 	%r68, [%r36];
	ld.shared.u32 	%r69, [%r64+128];
	add.s32 	%r70, %r69, %r68;
	min.s32 	%r71, %r46, %r70;
	ld.shared.u32 	%r72, [%r36+8192];
	add.s32 	%r73, %r65, %r72;
	min.s32 	%r74, %r47, %r73;
	st.shared.u32 	[%r37+8192], %r74;
	ld.shared.u32 	%r75, [%r36+8192];
	add.s32 	%r76, %r69, %r75;
	min.s32 	%r77, %r48, %r76;
	ld.shared.u32 	%r78, [%r18+4];
	ld.shared.u32 	%r79, [%r28+256];
	add.s32 	%r80, %r79, %r78;
	min.s32 	%r81, %r52, %r80;
	st.shared.u32 	[%r29], %r81;
	ld.shared.u32 	%r82, [%r28+384];
	add.s32 	%r83, %r82, %r78;
	min.s32 	%r84, %r55, %r83;
	st.shared.u32 	[%r29+128], %r84;
	ld.shared.u32 	%r85, [%r18+8196];
	ld.shared.u32 	%r86, [%r28+256];
	add.s32 	%r87, %r86, %r85;
	min.s32 	%r88, %r59, %r87;
	ld.shared.u32 	%r89, [%r28+384];
	add.s32 	%r90, %r89, %r85;
	min.s32 	%r91, %r62, %r90;
	ld.shared.u32 	%r92, [%r36+4];
	ld.shared.u32 	%r93, [%r64+256];
	add.s32 	%r94, %r93, %r92;
	min.s32 	%r95, %r67, %r94;
	st.shared.u32 	[%r37], %r95;
	ld.shared.u32 	%r96, [%r36+4];
	ld.shared.u32 	%r97, [%r64+384];
	add.s32 	%r98, %r97, %r96;
	min.s32 	%r99, %r71, %r98;
	ld.shared.u32 	%r100, [%r36+8196];
	add.s32 	%r101, %r93, %r100;
	min.s32 	%r102, %r74, %r101;
	st.shared.u32 	[%r37+8192], %r102;
	ld.shared.u32 	%r103, [%r36+8196];
	add.s32 	%r104, %r97, %r103;
	min.s32 	%r105, %r77, %r104;
	ld.shared.u32 	%r106, [%r18+8];
	ld.shared.u32 	%r107, [%r28+512];
	add.s32 	%r108, %r107, %r106;
	min.s32 	%r109, %r81, %r108;
	st.shared.u32 	[%r29], %r109;
	ld.shared.u32 	%r110, [%r28+640];
	add.s32 	%r111, %r110, %r106;
	min.s32 	%r112, %r84, %r111;
	st.shared.u32 	[%r29+128], %r112;
	ld.shared.u32 	%r113, [%r18+8200];
	ld.shared.u32 	%r114, [%r28+512];
	add.s32 	%r115, %r114, %r113;
	min.s32 	%r116, %r88, %r115;
	ld.shared.u32 	%r117, [%r28+640];
	add.s32 	%r118, %r117, %r113;
	min.s32 	%r119, %r91, %r118;
	ld.shared.u32 	%r120, [%r36+8];
	ld.shared.u32 	%r121, [%r64+512];
	add.s32 	%r122, %r121, %r120;
	min.s32 	%r123, %r95, %r122;
	st.shared.u32 	[%r37], %r123;
	ld.shared.u32 	%r124, [%r36+8];
	ld.shared.u32 	%r125, [%r64+640];
	add.s32 	%r126, %r125, %r124;
	min.s32 	%r127, %r99, %r126;
	ld.shared.u32 	%r128, [%r36+8200];
	add.s32 	%r129, %r121, %r128;
	min.s32 	%r130, %r102, %r129;
	st.shared.u32 	[%r37+8192], %r130;
	ld.shared.u32 	%r131, [%r36+8200];
	add.s32 	%r132, %r125, %r131;
	min.s32 	%r133, %r105, %r132;
	ld.shared.u32 	%r134, [%r18+12];
	ld.shared.u32 	%r135, [%r28+768];
	add.s32 	%r136, %r135, %r134;
	min.s32 	%r137, %r109, %r136;
	st.shared.u32 	[%r29], %r137;
	ld.shared.u32 	%r138, [%r28+896];
	add.s32 	%r139, %r138, %r134;
	min.s32 	%r140, %r112, %r139;
	st.shared.u32 	[%r29+128], %r140;
	ld.shared.u32 	%r141, [%r18+8204];
	ld.shared.u32 	%r142, [%r28+768];
	add.s32 	%r143, %r142, %r141;
	min.s32 	%r144, %r116, %r143;
	ld.shared.u32 	%r145, [%r28+896];
	add.s32 	%r146, %r145, %r141;
	min.s32 	%r147, %r119, %r146;
	ld.shared.u32 	%r148, [%r36+12];
	ld.shared.u32 	%r149, [%r64+768];
	add.s32 	%r150, %r149, %r148;
	min.s32 	%r151, %r123, %r150;
	st.shared.u32 	[%r37], %r151;
	ld.shared.u32 	%r152, [%r36+12];
	ld.shared.u32 	%r153, [%r64+896];
	add.s32 	%r154, %r153, %r152;
	min.s32 	%r155, %r127, %r154;
	ld.shared.u32 	%r156, [%r36+8204];
	add.s32 	%r157, %r149, %r156;
	min.s32 	%r158, %r130, %r157;
	st.shared.u32 	[%r37+8192], %r158;
	ld.shared.u32 	%r159, [%r36+8204];
	add.s32 	%r160, %r153, %r159;
	min.s32 	%r161, %r133, %r160;
	ld.shared.u32 	%r162, [%r18+16];
	ld.shared.u32 	%r163, [%r28+1024];
	add.s32 	%r164, %r163, %r162;
	min.s32 	%r165, %r137, %r164;
	st.shared.u32 	[%r29], %r165;
	ld.shared.u32 	%r166, [%r28+1152];
	add.s32 	%r167, %r166, %r162;
	min.s32 	%r168, %r140, %r167;
	st.shared.u32 	[%r29+128], %r168;
	ld.shared.u32 	%r169, [%r18+8208];
	ld.shared.u32 	%r170, [%r28+1024];
	add.s32 	%r171, %r170, %r169;
	min.s32 	%r172, %r144, %r171;
	ld.shared.u32 	%r173, [%r28+1152];
	add.s32 	%r174, %r173, %r169;
	min.s32 	%r175, %r147, %r174;
	ld.shared.u32 	%r176, [%r36+16];
	ld.shared.u32 	%r177, [%r64+1024];
	add.s32 	%r178, %r177, %r176;
	min.s32 	%r179, %r151, %r178;
	st.shared.u32 	[%r37], %r179;
	ld.shared.u32 	%r180, [%r36+16];
	ld.shared.u32 	%r181, [%r64+1152];
	add.s32 	%r182, %r181, %r180;
	min.s32 	%r183, %r155, %r182;
	ld.shared.u32 	%r184, [%r36+8208];
	add.s32 	%r185, %r177, %r184;
	min.s32 	%r186, %r158, %r185;
	st.shared.u32 	[%r37+8192], %r186;
	ld.shared.u32 	%r187, [%r36+8208];
	add.s32 	%r188, %r181, %r187;
	min.s32 	%r189, %r161, %r188;
	ld.shared.u32 	%r190, [%r18+20];
	ld.shared.u32 	%r191, [%r28+1280];
	add.s32 	%r192, %r191, %r190;
	min.s32 	%r193, %r165, %r192;
	st.shared.u32 	[%r29], %r193;
	ld.shared.u32 	%r194, [%r28+1408];
	add.s32 	%r195, %r194, %r190;
	min.s32 	%r196, %r168, %r195;
	st.shared.u32 	[%r29+128], %r196;
	ld.shared.u32 	%r197, [%r18+8212];
	ld.shared.u32 	%r198, [%r28+1280];
	add.s32 	%r199, %r198, %r197;
	min.s32 	%r200, %r172, %r199;
	ld.shared.u32 	%r201, [%r28+1408];
	add.s32 	%r202, %r201, %r197;
	min.s32 	%r203, %r175, %r202;
	ld.shared.u32 	%r204, [%r36+20];
	ld.shared.u32 	%r205, [%r64+1280];
	add.s32 	%r206, %r205, %r204;
	min.s32 	%r207, %r179, %r206;
	st.shared.u32 	[%r37], %r207;
	ld.shared.u32 	%r208, [%r36+20];
	ld.shared.u32 	%r209, [%r64+1408];
	add.s32 	%r210, %r209, %r208;
	min.s32 	%r211, %r183, %r210;
	ld.shared.u32 	%r212, [%r36+8212];
	add.s32 	%r213, %r205, %r212;
	min.s32 	%r214, %r186, %r213;
	st.shared.u32 	[%r37+8192], %r214;
	ld.shared.u32 	%r215, [%r36+8212];
	add.s32 	%r216, %r209, %r215;
	min.s32 	%r217, %r189, %r216;
	ld.shared.u32 	%r218, [%r18+24];
	ld.shared.u32 	%r219, [%r28+1536];
	add.s32 	%r220, %r219, %r218;
	min.s32 	%r221, %r193, %r220;
	st.shared.u32 	[%r29], %r221;
	ld.shared.u32 	%r222, [%r28+1664];
	add.s32 	%r223, %r222, %r218;
	min.s32 	%r224, %r196, %r223;
	st.shared.u32 	[%r29+128], %r224;
	ld.shared.u32 	%r225, [%r18+8216];
	ld.shared.u32 	%r226, [%r28+1536];
	add.s32 	%r227, %r226, %r225;
	min.s32 	%r228, %r200, %r227;
	ld.shared.u32 	%r229, [%r28+1664];
	add.s32 	%r230, %r229, %r225;
	min.s32 	%r231, %r203, %r230;
	ld.shared.u32 	%r232, [%r36+24];
	ld.shared.u32 	%r233, [%r64+1536];
	add.s32 	%r234, %r233, %r232;
	min.s32 	%r235, %r207, %r234;
	st.shared.u32 	[%r37], %r235;
	ld.shared.u32 	%r236, [%r36+24];
	ld.shared.u32 	%r237, [%r64+1664];
	add.s32 	%r238, %r237, %r236;
	min.s32 	%r239, %r211, %r238;
	ld.shared.u32 	%r240, [%r36+8216];
	add.s32 	%r241, %r233, %r240;
	min.s32 	%r242, %r214, %r241;
	st.shared.u32 	[%r37+8192], %r242;
	ld.shared.u32 	%r243, [%r36+8216];
	add.s32 	%r244, %r237, %r243;
	min.s32 	%r245, %r217, %r244;
	ld.shared.u32 	%r246, [%r18+28];
	ld.shared.u32 	%r247, [%r28+1792];
	add.s32 	%r248, %r247, %r246;
	min.s32 	%r249, %r221, %r248;
	st.shared.u32 	[%r29], %r249;
	ld.shared.u32 	%r250, [%r28+1920];
	add.s32 	%r251, %r250, %r246;
	min.s32 	%r252, %r224, %r251;
	st.shared.u32 	[%r29+128], %r252;
	ld.shared.u32 	%r253, [%r18+8220];
	ld.shared.u32 	%r254, [%r28+1792];
	add.s32 	%r255, %r254, %r253;
	min.s32 	%r256, %r228, %r255;
	ld.shared.u32 	%r257, [%r28+1920];
	add.s32 	%r258, %r257, %r253;
	min.s32 	%r259, %r231, %r258;
	ld.shared.u32 	%r260, [%r36+28];
	ld.shared.u32 	%r261, [%r64+1792];
	add.s32 	%r262, %r261, %r260;
	min.s32 	%r263, %r235, %r262;
	st.shared.u32 	[%r37], %r263;
	ld.shared.u32 	%r264, [%r36+28];
	ld.shared.u32 	%r265, [%r64+1920];
	add.s32 	%r266, %r265, %r264;
	min.s32 	%r267, %r239, %r266;
	ld.shared.u32 	%r268, [%r36+8220];
	add.s32 	%r269, %r261, %r268;
	min.s32 	%r270, %r242, %r269;
	st.shared.u32 	[%r37+8192], %r270;
	ld.shared.u32 	%r271, [%r36+8220];
	add.s32 	%r272, %r265, %r271;
	min.s32 	%r273, %r245, %r272;
	ld.shared.u32 	%r274, [%r18+32];
	ld.shared.u32 	%r275, [%r28+2048];
	add.s32 	%r276, %r275, %r274;
	min.s32 	%r277, %r249, %r276;
	st.shared.u32 	[%r29], %r277;
	ld.shared.u32 	%r278, [%r28+2176];
	add.s32 	%r279, %r278, %r274;
	min.s32 	%r280, %r252, %r279;
	st.shared.u32 	[%r29+128], %r280;
	ld.shared.u32 	%r281, [%r18+8224];
	ld.shared.u32 	%r282, [%r28+2048];
	add.s32 	%r283, %r282, %r281;
	min.s32 	%r284, %r256, %r283;
	ld.shared.u32 	%r285, [%r28+2176];
	add.s32 	%r286, %r285, %r281;
	min.s32 	%r287, %r259, %r286;
	ld.shared.u32 	%r288, [%r36+32];
	ld.shared.u32 	%r289, [%r64+2048];
	add.s32 	%r290, %r289, %r288;
	min.s32 	%r291, %r263, %r290;
	st.shared.u32 	[%r37], %r291;
	ld.shared.u32 	%r292, [%r36+32];
	ld.shared.u32 	%r293, [%r64+2176];
	add.s32 	%r294, %r293, %r292;
	min.s32 	%r295, %r267, %r294;
	ld.shared.u32 	%r296, [%r36+8224];
	add.s32 	%r297, %r289, %r296;
	min.s32 	%r298, %r270, %r297;
	st.shared.u32 	[%r37+8192], %r298;
	ld.shared.u32 	%r299, [%r36+8224];
	add.s32 	%r300, %r293, %r299;
	min.s32 	%r301, %r273, %r300;
	ld.shared.u32 	%r302, [%r18+36];
	ld.shared.u32 	%r303, [%r28+2304];
	add.s32 	%r304, %r303, %r302;
	min.s32 	%r305, %r277, %r304;
	st.shared.u32 	[%r29], %r305;
	ld.shared.u32 	%r306, [%r28+2432];
	add.s32 	%r307, %r306, %r302;
	min.s32 	%r308, %r280, %r307;
	st.shared.u32 	[%r29+128], %r308;
	ld.shared.u32 	%r309, [%r18+8228];
	ld.shared.u32 	%r310, [%r28+2304];
	add.s32 	%r311, %r310, %r309;
	min.s32 	%r312, %r284, %r311;
	ld.shared.u32 	%r313, [%r28+2432];
	add.s32 	%r314, %r313, %r309;
	min.s32 	%r315, %r287, %r314;
	ld.shared.u32 	%r316, [%r36+36];
	ld.shared.u32 	%r317, [%r64+2304];
	add.s32 	%r318, %r317, %r316;
	min.s32 	%r319, %r291, %r318;
	st.shared.u32 	[%r37], %r319;
	ld.shared.u32 	%r320, [%r36+36];
	ld.shared.u32 	%r321, [%r64+2432];
	add.s32 	%r322, %r321, %r320;
	min.s32 	%r323, %r295, %r322;
	ld.shared.u32 	%r324, [%r36+8228];
	add.s32 	%r325, %r317, %r324;
	min.s32 	%r326, %r298, %r325;
	st.shared.u32 	[%r37+8192], %r326;
	ld.shared.u32 	%r327, [%r36+8228];
	add.s32 	%r328, %r321, %r327;
	min.s32 	%r329, %r301, %r328;
	ld.shared.u32 	%r330, [%r18+40];
	ld.shared.u32 	%r331, [%r28+2560];
	add.s32 	%r332, %r331, %r330;
	min.s32 	%r333, %r305, %r332;
	st.shared.u32 	[%r29], %r333;
	ld.shared.u32 	%r334, [%r28+2688];
	add.s32 	%r335, %r334, %r330;
	min.s32 	%r336, %r308, %r335;
	st.shared.u32 	[%r29+128], %r336;
	ld.shared.u32 	%r337, [%r18+8232];
	ld.shared.u32 	%r338, [%r28+2560];
	add.s32 	%r339, %r338, %r337;
	min.s32 	%r340, %r312, %r339;
	ld.shared.u32 	%r341, [%r28+2688];
	add.s32 	%r342, %r341, %r337;
	min.s32 	%r343, %r315, %r342;
	ld.shared.u32 	%r344, [%r36+40];
	ld.shared.u32 	%r345, [%r64+2560];
	add.s32 	%r346, %r345, %r344;
	min.s32 	%r347, %r319, %r346;
	st.shared.u32 	[%r37], %r347;
	ld.shared.u32 	%r348, [%r36+40];
	ld.shared.u32 	%r349, [%r64+2688];
	add.s32 	%r350, %r349, %r348;
	min.s32 	%r351, %r323, %r350;
	ld.shared.u32 	%r352, [%r36+8232];
	add.s32 	%r353, %r345, %r352;
	min.s32 	%r354, %r326, %r353;
	st.shared.u32 	[%r37+8192], %r354;
	ld.shared.u32 	%r355, [%r36+8232];
	add.s32 	%r356, %r349, %r355;
	min.s32 	%r357, %r329, %r356;
	ld.shared.u32 	%r358, [%r18+44];
	ld.shared.u32 	%r359, [%r28+2816];
	add.s32 	%r360, %r359, %r358;
	min.s32 	%r361, %r333, %r360;
	st.shared.u32 	[%r29], %r361;
	ld.shared.u32 	%r362, [%r28+2944];
	add.s32 	%r363, %r362, %r358;
	min.s32 	%r364, %r336, %r363;
	st.shared.u32 	[%r29+128], %r364;
	ld.shared.u32 	%r365, [%r18+8236];
	ld.shared.u32 	%r366, [%r28+2816];
	add.s32 	%r367, %r366, %r365;
	min.s32 	%r368, %r340, %r367;
	ld.shared.u32 	%r369, [%r28+2944];
	add.s32 	%r370, %r369, %r365;
	min.s32 	%r371, %r343, %r370;
	ld.shared.u32 	%r372, [%r36+44];
	ld.shared.u32 	%r373, [%r64+2816];
	add.s32 	%r374, %r373, %r372;
	min.s32 	%r375, %r347, %r374;
	st.shared.u32 	[%r37], %r375;
	ld.shared.u32 	%r376, [%r36+44];
	ld.shared.u32 	%r377, [%r64+2944];
	add.s32 	%r378, %r377, %r376;
	min.s32 	%r379, %r351, %r378;
	ld.shared.u32 	%r380, [%r36+8236];
	add.s32 	%r381, %r373, %r380;
	min.s32 	%r382, %r354, %r381;
	st.shared.u32 	[%r37+8192], %r382;
	ld.shared.u32 	%r383, [%r36+8236];
	add.s32 	%r384, %r377, %r383;
	min.s32 	%r385, %r357, %r384;
	ld.shared.u32 	%r386, [%r18+48];
	ld.shared.u32 	%r387, [%r28+3072];
	add.s32 	%r388, %r387, %r386;
	min.s32 	%r389, %r361, %r388;
	st.shared.u32 	[%r29], %r389;
	ld.shared.u32 	%r390, [%r28+3200];
	add.s32 	%r391, %r390, %r386;
	min.s32 	%r392, %r364, %r391;
	st.shared.u32 	[%r29+128], %r392;
	ld.shared.u32 	%r393, [%r18+8240];
	ld.shared.u32 	%r394, [%r28+3072];
	add.s32 	%r395, %r394, %r393;
	min.s32 	%r396, %r368, %r395;
	ld.shared.u32 	%r397, [%r28+3200];
	add.s32 	%r398, %r397, %r393;
	min.s32 	%r399, %r371, %r398;
	ld.shared.u32 	%r400, [%r36+48];
	ld.shared.u32 	%r401, [%r64+3072];
	add.s32 	%r402, %r401, %r400;
	min.s32 	%r403, %r375, %r402;
	st.shared.u32 	[%r37], %r403;
	ld.shared.u32 	%r404, [%r36+48];
	ld.shared.u32 	%r405, [%r64+3200];
	add.s32 	%r406, %r405, %r404;
	min.s32 	%r407, %r379, %r406;
	ld.shared.u32 	%r408, [%r36+8240];
	add.s32 	%r409, %r401, %r408;
	min.s32 	%r410, %r382, %r409;
	st.shared.u32 	[%r37+8192], %r410;
	ld.shared.u32 	%r411, [%r36+8240];
	add.s32 	%r412, %r405, %r411;
	min.s32 	%r413, %r385, %r412;
	ld.shared.u32 	%r414, [%r18+52];
	ld.shared.u32 	%r415, [%r28+3328];
	add.s32 	%r416, %r415, %r414;
	min.s32 	%r417, %r389, %r416;
	st.shared.u32 	[%r29], %r417;
	ld.shared.u32 	%r418, [%r28+3456];
	add.s32 	%r419, %r418, %r414;
	min.s32 	%r420, %r392, %r419;
	st.shared.u32 	[%r29+128], %r420;
	ld.shared.u32 	%r421, [%r18+8244];
	ld.shared.u32 	%r422, [%r28+3328];
	add.s32 	%r423, %r422, %r421;
	min.s32 	%r424, %r396, %r423;
	ld.shared.u32 	%r425, [%r28+3456];
	add.s32 	%r426, %r425, %r421;
	min.s32 	%r427, %r399, %r426;
	ld.shared.u32 	%r428, [%r36+52];
	ld.shared.u32 	%r429, [%r64+3328];
	add.s32 	%r430, %r429, %r428;
	min.s32 	%r431, %r403, %r430;
	st.shared.u32 	[%r37], %r431;
	ld.shared.u32 	%r432, [%r36+52];
	ld.shared.u32 	%r433, [%r64+3456];
	add.s32 	%r434, %r433, %r432;
	min.s32 	%r435, %r407, %r434;
	ld.shared.u32 	%r436, [%r36+8244];
	add.s32 	%r437, %r429, %r436;
	min.s32 	%r438, %r410, %r437;
	st.shared.u32 	[%r37+8192], %r438;
	ld.shared.u32 	%r439, [%r36+8244];
	add.s32 	%r440, %r433, %r439;
	min.s32 	%r441, %r413, %r440;
	ld.shared.u32 	%r442, [%r18+56];
	ld.shared.u32 	%r443, [%r28+3584];
	add.s32 	%r444, %r443, %r442;
	min.s32 	%r445, %r417, %r444;
	st.shared.u32 	[%r29], %r445;
	ld.shared.u32 	%r446, [%r28+3712];
	add.s32 	%r447, %r446, %r442;
	min.s32 	%r448, %r420, %r447;
	st.shared.u32 	[%r29+128], %r448;
	ld.shared.u32 	%r449, [%r18+8248];
	ld.shared.u32 	%r450, [%r28+3584];
	add.s32 	%r451, %r450, %r449;
	min.s32 	%r452, %r424, %r451;
	ld.shared.u32 	%r453, [%r28+3712];
	add.s32 	%r454, %r453, %r449;
	min.s32 	%r455, %r427, %r454;
	ld.shared.u32 	%r456, [%r36+56];
	ld.shared.u32 	%r457, [%r64+3584];
	add.s32 	%r458, %r457, %r456;
	min.s32 	%r459, %r431, %r458;
	st.shared.u32 	[%r37], %r459;
	ld.shared.u32 	%r460, [%r36+56];
	ld.shared.u32 	%r461, [%r64+3712];
	add.s32 	%r462, %r461, %r460;
	min.s32 	%r463, %r435, %r462;
	ld.shared.u32 	%r464, [%r36+8248];
	add.s32 	%r465, %r457, %r464;
	min.s32 	%r466, %r438, %r465;
	st.shared.u32 	[%r37+8192], %r466;
	ld.shared.u32 	%r467, [%r36+8248];
	add.s32 	%r468, %r461, %r467;
	min.s32 	%r469, %r441, %r468;
	ld.shared.u32 	%r470, [%r18+60];
	ld.shared.u32 	%r471, [%r28+3840];
	add.s32 	%r472, %r471, %r470;
	min.s32 	%r473, %r445, %r472;
	st.shared.u32 	[%r29], %r473;
	ld.shared.u32 	%r474, [%r28+3968];
	add.s32 	%r475, %r474, %r470;
	min.s32 	%r476, %r448, %r475;
	st.shared.u32 	[%r29+128], %r476;
	ld.shared.u32 	%r477, [%r18+8252];
	ld.shared.u32 	%r478, [%r28+3840];
	add.s32 	%r479, %r478, %r477;
	min.s32 	%r480, %r452, %r479;
	ld.shared.u32 	%r481, [%r28+3968];
	add.s32 	%r482, %r481, %r477;
	min.s32 	%r483, %r455, %r482;
	ld.shared.u32 	%r484, [%r36+60];
	ld.shared.u32 	%r485, [%r64+3840];
	add.s32 	%r486, %r485, %r484;
	min.s32 	%r487, %r459, %r486;
	st.shared.u32 	[%r37], %r487;
	ld.shared.u32 	%r488, [%r36+60];
	ld.shared.u32 	%r489, [%r64+3968];
	add.s32 	%r490, %r489, %r488;
	min.s32 	%r491, %r463, %r490;
	ld.shared.u32 	%r492, [%r36+8252];
	add.s32 	%r493, %r485, %r492;
	min.s32 	%r494, %r466, %r493;
	st.shared.u32 	[%r37+8192], %r494;
	ld.shared.u32 	%r495, [%r36+8252];
	add.s32 	%r496, %r489, %r495;
	min.s32 	%r497, %r469, %r496;
	ld.shared.u32 	%r498, [%r18+64];
	ld.shared.u32 	%r499, [%r28+4096];
	add.s32 	%r500, %r499, %r498;
	min.s32 	%r501, %r473, %r500;
	st.shared.u32 	[%r29], %r501;
	ld.shared.u32 	%r502, [%r28+4224];
	add.s32 	%r503, %r502, %r498;
	min.s32 	%r504, %r476, %r503;
	st.shared.u32 	[%r29+128], %r504;
	ld.shared.u32 	%r505, [%r18+8256];
	ld.shared.u32 	%r506, [%r28+4096];
	add.s32 	%r507, %r506, %r505;
	min.s32 	%r508, %r480, %r507;
	ld.shared.u32 	%r509, [%r28+4224];
	add.s32 	%r510, %r509, %r505;
	min.s32 	%r511, %r483, %r510;
	ld.shared.u32 	%r512, [%r36+64];
	ld.shared.u32 	%r513, [%r64+4096];
	add.s32 	%r514, %r513, %r512;
	min.s32 	%r515, %r487, %r514;
	st.shared.u32 	[%r37], %r515;
	ld.shared.u32 	%r516, [%r36+64];
	ld.shared.u32 	%r517, [%r64+4224];
	add.s32 	%r518, %r517, %r516;
	min.s32 	%r519, %r491, %r518;
	ld.shared.u32 	%r520, [%r36+8256];
	add.s32 	%r521, %r513, %r520;
	min.s32 	%r522, %r494, %r521;
	st.shared.u32 	[%r37+8192], %r522;
	ld.shared.u32 	%r523, [%r36+8256];
	add.s32 	%r524, %r517, %r523;
	min.s32 	%r525, %r497, %r524;
	ld.shared.u32 	%r526, [%r18+68];
	ld.shared.u32 	%r527, [%r28+4352];
	add.s32 	%r528, %r527, %r526;
	min.s32 	%r529, %r501, %r528;
	st.shared.u32 	[%r29], %r529;
	ld.shared.u32 	%r530, [%r28+4480];
	add.s32 	%r531, %r530, %r526;
	min.s32 	%r532, %r504, %r531;
	st.shared.u32 	[%r29+128], %r532;
	ld.shared.u32 	%r533, [%r18+8260];
	ld.shared.u32 	%r534, [%r28+4352];
	add.s32 	%r535, %r534, %r533;
	min.s32 	%r536, %r508, %r535;
	ld.shared.u32 	%r537, [%r28+4480];
	add.s32 	%r538, %r537, %r533;
	min.s32 	%r539, %r511, %r538;
	ld.shared.u32 	%r540, [%r36+68];
	ld.shared.u32 	%r541, [%r64+4352];
	add.s32 	%r542, %r541, %r540;
	min.s32 	%r543, %r515, %r542;
	st.shared.u32 	[%r37], %r543;
	ld.shared.u32 	%r544, [%r36+68];
	ld.shared.u32 	%r545, [%r64+4480];
	add.s32 	%r546, %r545, %r544;
	min.s32 	%r547, %r519, %r546;
	ld.shared.u32 	%r548, [%r36+8260];
	add.s32 	%r549, %r541, %r548;
	min.s32 	%r550, %r522, %r549;
	st.shared.u32 	[%r37+8192], %r550;
	ld.shared.u32 	%r551, [%r36+8260];
	add.s32 	%r552, %r545, %r551;
	min.s32 	%r553, %r525, %r552;
	ld.shared.u32 	%r554, [%r18+72];
	ld.shared.u32 	%r555, [%r28+4608];
	add.s32 	%r556, %r555, %r554;
	min.s32 	%r557, %r529, %r556;
	st.shared.u32 	[%r29], %r557;
	ld.shared.u32 	%r558, [%r28+4736];
	add.s32 	%r559, %r558, %r554;
	min.s32 	%r560, %r532, %r559;
	st.shared.u32 	[%r29+128], %r560;
	ld.shared.u32 	%r561, [%r18+8264];
	ld.shared.u32 	%r562, [%r28+4608];
	add.s32 	%r563, %r562, %r561;
	min.s32 	%r564, %r536, %r563;
	ld.shared.u32 	%r565, [%r28+4736];
	add.s32 	%r566, %r565, %r561;
	min.s32 	%r567, %r539, %r566;
	ld.shared.u32 	%r568, [%r36+72];
	ld.shared.u32 	%r569, [%r64+4608];
	add.s32 	%r570, %r569, %r568;
	min.s32 	%r571, %r543, %r570;
	st.shared.u32 	[%r37], %r571;
	ld.shared.u32 	%r572, [%r36+72];
	ld.shared.u32 	%r573, [%r64+4736];
	add.s32 	%r574, %r573, %r572;
	min.s32 	%r575, %r547, %r574;
	ld.shared.u32 	%r576, [%r36+8264];
	add.s32 	%r577, %r569, %r576;
	min.s32 	%r578, %r550, %r577;
	st.shared.u32 	[%r37+8192], %r578;
	ld.shared.u32 	%r579, [%r36+8264];
	add.s32 	%r580, %r573, %r579;
	min.s32 	%r581, %r553, %r580;
	ld.shared.u32 	%r582, [%r18+76];
	ld.shared.u32 	%r583, [%r28+4864];
	add.s32 	%r584, %r583, %r582;
	min.s32 	%r585, %r557, %r584;
	st.shared.u32 	[%r29], %r585;
	ld.shared.u32 	%r586, [%r28+4992];
	add.s32 	%r587, %r586, %r582;
	min.s32 	%r588, %r560, %r587;
	st.shared.u32 	[%r29+128], %r588;
	ld.shared.u32 	%r589, [%r18+8268];
	ld.shared.u32 	%r590, [%r28+4864];
	add.s32 	%r591, %r590, %r589;
	min.s32 	%r592, %r564, %r591;
	ld.shared.u32 	%r593, [%r28+4992];
	add.s32 	%r594, %r593, %r589;
	min.s32 	%r595, %r567, %r594;
	ld.shared.u32 	%r596, [%r36+76];
	ld.shared.u32 	%r597, [%r64+4864];
	add.s32 	%r598, %r597, %r596;
	min.s32 	%r599, %r571, %r598;
	st.shared.u32 	[%r37], %r599;
	ld.shared.u32 	%r600, [%r36+76];
	ld.shared.u32 	%r601, [%r64+4992];
	add.s32 	%r602, %r601, %r600;
	min.s32 	%r603, %r575, %r602;
	ld.shared.u32 	%r604, [%r36+8268];
	add.s32 	%r605, %r597, %r604;
	min.s32 	%r606, %r578, %r605;
	st.shared.u32 	[%r37+8192], %r606;
	ld.shared.u32 	%r607, [%r36+8268];
	add.s32 	%r608, %r601, %r607;
	min.s32 	%r609, %r581, %r608;
	ld.shared.u32 	%r610, [%r18+80];
	ld.shared.u32 	%r611, [%r28+5120];
	add.s32 	%r612, %r611, %r610;
	min.s32 	%r613, %r585, %r612;
	st.shared.u32 	[%r29], %r613;
	ld.shared.u32 	%r614, [%r28+5248];
	add.s32 	%r615, %r614, %r610;
	min.s32 	%r616, %r588, %r615;
	st.shared.u32 	[%r29+128], %r616;
	ld.shared.u32 	%r617, [%r18+8272];
	ld.shared.u32 	%r618, [%r28+5120];
	add.s32 	%r619, %r618, %r617;
	min.s32 	%r620, %r592, %r619;
	ld.shared.u32 	%r621, [%r28+5248];
	add.s32 	%r622, %r621, %r617;
	min.s32 	%r623, %r595, %r622;
	ld.shared.u32 	%r624, [%r36+80];
	ld.shared.u32 	%r625, [%r64+5120];
	add.s32 	%r626, %r625, %r624;
	min.s32 	%r627, %r599, %r626;
	st.shared.u32 	[%r37], %r627;
	ld.shared.u32 	%r628, [%r36+80];
	ld.shared.u32 	%r629, [%r64+5248];
	add.s32 	%r630, %r629, %r628;
	min.s32 	%r631, %r603, %r630;
	ld.shared.u32 	%r632, [%r36+8272];
	add.s32 	%r633, %r625, %r632;
	min.s32 	%r634, %r606, %r633;
	st.shared.u32 	[%r37+8192], %r634;
	ld.shared.u32 	%r635, [%r36+8272];
	add.s32 	%r636, %r629, %r635;
	min.s32 	%r637, %r609, %r636;
	ld.shared.u32 	%r638, [%r18+84];
	ld.shared.u32 	%r639, [%r28+5376];
	add.s32 	%r640, %r639, %r638;
	min.s32 	%r641, %r613, %r640;
	st.shared.u32 	[%r29], %r641;
	ld.shared.u32 	%r642, [%r28+5504];
	add.s32 	%r643, %r642, %r638;
	min.s32 	%r644, %r616, %r643;
	st.shared.u32 	[%r29+128], %r644;
	ld.shared.u32 	%r645, [%r18+8276];
	ld.shared.u32 	%r646, [%r28+5376];
	add.s32 	%r647, %r646, %r645;
	min.s32 	%r648, %r620, %r647;
	ld.shared.u32 	%r649, [%r28+5504];
	add.s32 	%r650, %r649, %r645;
	min.s32 	%r651, %r623, %r650;
	ld.shared.u32 	%r652, [%r36+84];
	ld.shared.u32 	%r653, [%r64+5376];
	add.s32 	%r654, %r653, %r652;
	min.s32 	%r655, %r627, %r654;
	st.shared.u32 	[%r37], %r655;
	ld.shared.u32 	%r656, [%r36+84];
	ld.shared.u32 	%r657, [%r64+5504];
	add.s32 	%r658, %r657, %r656;
	min.s32 	%r659, %r631, %r658;
	ld.shared.u32 	%r660, [%r36+8276];
	add.s32 	%r661, %r653, %r660;
	min.s32 	%r662, %r634, %r661;
	st.shared.u32 	[%r37+8192], %r662;
	ld.shared.u32 	%r663, [%r36+8276];
	add.s32 	%r664, %r657, %r663;
	min.s32 	%r665, %r637, %r664;
	ld.shared.u32 	%r666, [%r18+88];
	ld.shared.u32 	%r667, [%r28+5632];
	add.s32 	%r668, %r667, %r666;
	min.s32 	%r669, %r641, %r668;
	st.shared.u32 	[%r29], %r669;
	ld.shared.u32 	%r670, [%r28+5760];
	add.s32 	%r671, %r670, %r666;
	min.s32 	%r672, %r644, %r671;
	st.shared.u32 	[%r29+128], %r672;
	ld.shared.u32 	%r673, [%r18+8280];
	ld.shared.u32 	%r674, [%r28+5632];
	add.s32 	%r675, %r674, %r673;
	min.s32 	%r676, %r648, %r675;
	ld.shared.u32 	%r677, [%r28+5760];
	add.s32 	%r678, %r677, %r673;
	min.s32 	%r679, %r651, %r678;
	ld.shared.u32 	%r680, [%r36+88];
	ld.shared.u32 	%r681, [%r64+5632];
	add.s32 	%r682, %r681, %r680;
	min.s32 	%r683, %r655, %r682;
	st.shared.u32 	[%r37], %r683;
	ld.shared.u32 	%r684, [%r36+88];
	ld.shared.u32 	%r685, [%r64+5760];
	add.s32 	%r686, %r685, %r684;
	min.s32 	%r687, %r659, %r686;
	ld.shared.u32 	%r688, [%r36+8280];
	add.s32 	%r689, %r681, %r688;
	min.s32 	%r690, %r662, %r689;
	st.shared.u32 	[%r37+8192], %r690;
	ld.shared.u32 	%r691, [%r36+8280];
	add.s32 	%r692, %r685, %r691;
	min.s32 	%r693, %r665, %r692;
	ld.shared.u32 	%r694, [%r18+92];
	ld.shared.u32 	%r695, [%r28+5888];
	add.s32 	%r696, %r695, %r694;
	min.s32 	%r697, %r669, %r696;
	st.shared.u32 	[%r29], %r697;
	ld.shared.u32 	%r698, [%r28+6016];
	add.s32 	%r699, %r698, %r694;
	min.s32 	%r700, %r672, %r699;
	st.shared.u32 	[%r29+128], %r700;
	ld.shared.u32 	%r701, [%r18+8284];
	ld.shared.u32 	%r702, [%r28+5888];
	add.s32 	%r703, %r702, %r701;
	min.s32 	%r704, %r676, %r703;
	ld.shared.u32 	%r705, [%r28+6016];
	add.s32 	%r706, %r705, %r701;
	min.s32 	%r707, %r679, %r706;
	ld.shared.u32 	%r708, [%r36+92];
	ld.shared.u32 	%r709, [%r64+5888];
	add.s32 	%r710, %r709, %r708;
	min.s32 	%r711, %r683, %r710;
	st.shared.u32 	[%r37], %r711;
	ld.shared.u32 	%r712, [%r36+92];
	ld.shared.u32 	%r713, [%r64+6016];
	add.s32 	%r714, %r713, %r712;
	min.s32 	%r715, %r687, %r714;
	ld.shared.u32 	%r716, [%r36+8284];
	add.s32 	%r717, %r709, %r716;
	min.s32 	%r718, %r690, %r717;
	st.shared.u32 	[%r37+8192], %r718;
	ld.shared.u32 	%r719, [%r36+8284];
	add.s32 	%r720, %r713, %r719;
	min.s32 	%r721, %r693, %r720;
	ld.shared.u32 	%r722, [%r18+96];
	ld.shared.u32 	%r723, [%r28+6144];
	add.s32 	%r724, %r723, %r722;
	min.s32 	%r725, %r697, %r724;
	st.shared.u32 	[%r29], %r725;
	ld.shared.u32 	%r726, [%r28+6272];
	add.s32 	%r727, %r726, %r722;
	min.s32 	%r728, %r700, %r727;
	st.shared.u32 	[%r29+128], %r728;
	ld.shared.u32 	%r729, [%r18+8288];
	ld.shared.u32 	%r730, [%r28+6144];
	add.s32 	%r731, %r730, %r729;
	min.s32 	%r732, %r704, %r731;
	ld.shared.u32 	%r733, [%r28+6272];
	add.s32 	%r734, %r733, %r729;
	min.s32 	%r735, %r707, %r734;
	ld.shared.u32 	%r736, [%r36+96];
	ld.shared.u32 	%r737, [%r64+6144];
	add.s32 	%r738, %r737, %r736;
	min.s32 	%r739, %r711, %r738;
	st.shared.u32 	[%r37], %r739;
	ld.shared.u32 	%r740, [%r36+96];
	ld.shared.u32 	%r741, [%r64+6272];
	add.s32 	%r742, %r741, %r740;
	min.s32 	%r743, %r715, %r742;
	ld.shared.u32 	%r744, [%r36+8288];
	add.s32 	%r745, %r737, %r744;
	min.s32 	%r746, %r718, %r745;
	st.shared.u32 	[%r37+8192], %r746;
	ld.shared.u32 	%r747, [%r36+8288];
	add.s32 	%r748, %r741, %r747;
	min.s32 	%r749, %r721, %r748;
	ld.shared.u32 	%r750, [%r18+100];
	ld.shared.u32 	%r751, [%r28+6400];
	add.s32 	%r752, %r751, %r750;
	min.s32 	%r753, %r725, %r752;
	st.shared.u32 	[%r29], %r753;
	ld.shared.u32 	%r754, [%r28+6528];
	add.s32 	%r755, %r754, %r750;
	min.s32 	%r756, %r728, %r755;
	st.shared.u32 	[%r29+128], %r756;
	ld.shared.u32 	%r757, [%r18+8292];
	ld.shared.u32 	%r758, [%r28+6400];
	add.s32 	%r759, %r758, %r757;
	min.s32 	%r760, %r732, %r759;
	ld.shared.u32 	%r761, [%r28+6528];
	add.s32 	%r762, %r761, %r757;
	min.s32 	%r763, %r735, %r762;
	ld.shared.u32 	%r764, [%r36+100];
	ld.shared.u32 	%r765, [%r64+6400];
	add.s32 	%r766, %r765, %r764;
	min.s32 	%r767, %r739, %r766;
	st.shared.u32 	[%r37], %r767;
	ld.shared.u32 	%r768, [%r36+100];
	ld.shared.u32 	%r769, [%r64+6528];
	add.s32 	%r770, %r769, %r768;
	min.s32 	%r771, %r743, %r770;
	ld.shared.u32 	%r772, [%r36+8292];
	add.s32 	%r773, %r765, %r772;
	min.s32 	%r774, %r746, %r773;
	st.shared.u32 	[%r37+8192], %r774;
	ld.shared.u32 	%r775, [%r36+8292];
	add.s32 	%r776, %r769, %r775;
	min.s32 	%r777, %r749, %r776;
	ld.shared.u32 	%r778, [%r18+104];
	ld.shared.u32 	%r779, [%r28+6656];
	add.s32 	%r780, %r779, %r778;
	min.s32 	%r781, %r753, %r780;
	st.shared.u32 	[%r29], %r781;
	ld.shared.u32 	%r782, [%r28+6784];
	add.s32 	%r783, %r782, %r778;
	min.s32 	%r784, %r756, %r783;
	st.shared.u32 	[%r29+128], %r784;
	ld.shared.u32 	%r785, [%r18+8296];
	ld.shared.u32 	%r786, [%r28+6656];
	add.s32 	%r787, %r786, %r785;
	min.s32 	%r788, %r760, %r787;
	ld.shared.u32 	%r789, [%r28+6784];
	add.s32 	%r790, %r789, %r785;
	min.s32 	%r791, %r763, %r790;
	ld.shared.u32 	%r792, [%r36+104];
	ld.shared.u32 	%r793, [%r64+6656];
	add.s32 	%r794, %r793, %r792;
	min.s32 	%r795, %r767, %r794;
	st.shared.u32 	[%r37], %r795;
	ld.shared.u32 	%r796, [%r36+104];
	ld.shared.u32 	%r797, [%r64+6784];
	add.s32 	%r798, %r797, %r796;
	min.s32 	%r799, %r771, %r798;
	ld.shared.u32 	%r800, [%r36+8296];
	add.s32 	%r801, %r793, %r800;
	min.s32 	%r802, %r774, %r801;
	st.shared.u32 	[%r37+8192], %r802;
	ld.shared.u32 	%r803, [%r36+8296];
	add.s32 	%r804, %r797, %r803;
	min.s32 	%r805, %r777, %r804;
	ld.shared.u32 	%r806, [%r18+108];
	ld.shared.u32 	%r807, [%r28+6912];
	add.s32 	%r808, %r807, %r806;
	min.s32 	%r809, %r781, %r808;
	st.shared.u32 	[%r29], %r809;
	ld.shared.u32 	%r810, [%r28+7040];
	add.s32 	%r811, %r810, %r806;
	min.s32 	%r812, %r784, %r811;
	st.shared.u32 	[%r29+128], %r812;
	ld.shared.u32 	%r813, [%r18+8300];
	ld.shared.u32 	%r814, [%r28+6912];
	add.s32 	%r815, %r814, %r813;
	min.s32 	%r816, %r788, %r815;
	ld.shared.u32 	%r817, [%r28+7040];
	add.s32 	%r818, %r817, %r813;
	min.s32 	%r819, %r791, %r818;
	ld.shared.u32 	%r820, [%r36+108];
	ld.shared.u32 	%r821, [%r64+6912];
	add.s32 	%r822, %r821, %r820;
	min.s32 	%r823, %r795, %r822;
	st.shared.u32 	[%r37], %r823;
	ld.shared.u32 	%r824, [%r36+108];
	ld.shared.u32 	%r825, [%r64+7040];
	add.s32 	%r826, %r825, %r824;
	min.s32 	%r827, %r799, %r826;
	ld.shared.u32 	%r828, [%r36+8300];
	add.s32 	%r829, %r821, %r828;
	min.s32 	%r830, %r802, %r829;
	st.shared.u32 	[%r37+8192], %r830;
	ld.shared.u32 	%r831, [%r36+8300];
	add.s32 	%r832, %r825, %r831;
	min.s32 	%r833, %r805, %r832;
	ld.shared.u32 	%r834, [%r18+112];
	ld.shared.u32 	%r835, [%r28+7168];
	add.s32 	%r836, %r835, %r834;
	min.s32 	%r837, %r809, %r836;
	st.shared.u32 	[%r29], %r837;
	ld.shared.u32 	%r838, [%r28+7296];
	add.s32 	%r839, %r838, %r834;
	min.s32 	%r840, %r812, %r839;
	st.shared.u32 	[%r29+128], %r840;
	ld.shared.u32 	%r841, [%r18+8304];
	ld.shared.u32 	%r842, [%r28+7168];
	add.s32 	%r843, %r842, %r841;
	min.s32 	%r844, %r816, %r843;
	ld.shared.u32 	%r845, [%r28+7296];
	add.s32 	%r846, %r845, %r841;
	min.s32 	%r847, %r819, %r846;
	ld.shared.u32 	%r848, [%r36+112];
	ld.shared.u32 	%r849, [%r64+7168];
	add.s32 	%r850, %r849, %r848;
	min.s32 	%r851, %r823, %r850;
	st.shared.u32 	[%r37], %r851;
	ld.shared.u32 	%r852, [%r36+112];
	ld.shared.u32 	%r853, [%r64+7296];
	add.s32 	%r854, %r853, %r852;
	min.s32 	%r855, %r827, %r854;
	ld.shared.u32 	%r856, [%r36+8304];
	add.s32 	%r857, %r849, %r856;
	min.s32 	%r858, %r830, %r857;
	st.shared.u32 	[%r37+8192], %r858;
	ld.shared.u32 	%r859, [%r36+8304];
	add.s32 	%r860, %r853, %r859;
	min.s32 	%r861, %r833, %r860;
	ld.shared.u32 	%r862, [%r18+116];
	ld.shared.u32 	%r863, [%r28+7424];
	add.s32 	%r864, %r863, %r862;
	min.s32 	%r865, %r837, %r864;
	st.shared.u32 	[%r29], %r865;
	ld.shared.u32 	%r866, [%r28+7552];
	add.s32 	%r867, %r866, %r862;
	min.s32 	%r868, %r840, %r867;
	st.shared.u32 	[%r29+128], %r868;
	ld.shared.u32 	%r869, [%r18+8308];
	ld.shared.u32 	%r870, [%r28+7424];
	add.s32 	%r871, %r870, %r869;
	min.s32 	%r872, %r844, %r871;
	ld.shared.u32 	%r873, [%r28+7552];
	add.s32 	%r874, %r873, %r869;
	min.s32 	%r875, %r847, %r874;
	ld.shared.u32 	%r876, [%r36+116];
	ld.shared.u32 	%r877, [%r64+7424];
	add.s32 	%r878, %r877, %r876;
	min.s32 	%r879, %r851, %r878;
	st.shared.u32 	[%r37], %r879;
	ld.shared.u32 	%r880, [%r36+116];
	ld.shared.u32 	%r881, [%r64+7552];
	add.s32 	%r882, %r881, %r880;
	min.s32 	%r883, %r855, %r882;
	ld.shared.u32 	%r884, [%r36+8308];
	add.s32 	%r885, %r877, %r884;
	min.s32 	%r886, %r858, %r885;
	st.shared.u32 	[%r37+8192], %r886;
	ld.shared.u32 	%r887, [%r36+8308];
	add.s32 	%r888, %r881, %r887;
	min.s32 	%r889, %r861, %r888;
	ld.shared.u32 	%r890, [%r18+120];
	ld.shared.u32 	%r891, [%r28+7680];
	add.s32 	%r892, %r891, %r890;
	min.s32 	%r893, %r865, %r892;
	st.shared.u32 	[%r29], %r893;
	ld.shared.u32 	%r894, [%r28+7808];
	add.s32 	%r895, %r894, %r890;
	min.s32 	%r896, %r868, %r895;
	st.shared.u32 	[%r29+128], %r896;
	ld.shared.u32 	%r897, [%r18+8312];
	ld.shared.u32 	%r898, [%r28+7680];
	add.s32 	%r899, %r898, %r897;
	min.s32 	%r900, %r872, %r899;
	ld.shared.u32 	%r901, [%r28+7808];
	add.s32 	%r902, %r901, %r897;
	min.s32 	%r903, %r875, %r902;
	ld.shared.u32 	%r904, [%r36+120];
	ld.shared.u32 	%r905, [%r64+7680];
	add.s32 	%r906, %r905, %r904;
	min.s32 	%r907, %r879, %r906;
	st.shared.u32 	[%r37], %r907;
	ld.shared.u32 	%r908, [%r36+120];
	ld.shared.u32 	%r909, [%r64+7808];
	add.s32 	%r910, %r909, %r908;
	min.s32 	%r911, %r883, %r910;
	ld.shared.u32 	%r912, [%r36+8312];
	add.s32 	%r913, %r905, %r912;
	min.s32 	%r914, %r886, %r913;
	st.shared.u32 	[%r37+8192], %r914;
	ld.shared.u32 	%r915, [%r36+8312];
	add.s32 	%r916, %r909, %r915;
	min.s32 	%r917, %r889, %r916;
	ld.shared.u32 	%r918, [%r18+124];
	ld.shared.u32 	%r919, [%r28+7936];
	add.s32 	%r920, %r919, %r918;
	min.s32 	%r921, %r893, %r920;
	st.shared.u32 	[%r29], %r921;
	ld.shared.u32 	%r922, [%r28+8064];
	add.s32 	%r923, %r922, %r918;
	min.s32 	%r924, %r896, %r923;
	st.shared.u32 	[%r29+128], %r924;
	ld.shared.u32 	%r925, [%r18+8316];
	ld.shared.u32 	%r926, [%r28+7936];
	add.s32 	%r927, %r926, %r925;
	min.s32 	%r928, %r900, %r927;
	st.shared.u32 	[%r29+8192], %r928;
	ld.shared.u32 	%r929, [%r28+8064];
	add.s32 	%r930, %r929, %r925;
	min.s32 	%r931, %r903, %r930;
	st.shared.u32 	[%r29+8320], %r931;
	ld.shared.u32 	%r932, [%r36+124];
	ld.shared.u32 	%r933, [%r64+7936];
	add.s32 	%r934, %r933, %r932;
	min.s32 	%r935, %r907, %r934;
	st.shared.u32 	[%r37], %r935;
	ld.shared.u32 	%r936, [%r36+124];
	ld.shared.u32 	%r937, [%r64+8064];
	add.s32 	%r938, %r937, %r936;
	min.s32 	%r939, %r911, %r938;
	st.shared.u32 	[%r37+128], %r939;
	ld.shared.u32 	%r940, [%r36+8316];
	add.s32 	%r941, %r933, %r940;
	min.s32 	%r942, %r914, %r941;
	st.shared.u32 	[%r37+8192], %r942;
	ld.shared.u32 	%r943, [%r36+8316];
	add.s32 	%r944, %r937, %r943;
	min.s32 	%r945, %r917, %r944;
	st.shared.u32 	[%r37+8320], %r945;
	ld.shared.u32 	%r946, [%r18+128];
	ld.shared.u32 	%r947, [%r28+8192];
	add.s32 	%r948, %r947, %r946;
	min.s32 	%r949, %r921, %r948;
	st.shared.u32 	[%r29], %r949;
	ld.shared.u32 	%r950, [%r28+8320];
	add.s32 	%r951, %r950, %r946;
	min.s32 	%r952, %r924, %r951;
	st.shared.u32 	[%r29+128], %r952;
	ld.shared.u32 	%r953, [%r18+8320];
	ld.shared.u32 	%r954, [%r28+8192];
	add.s32 	%r955, %r954, %r953;
	min.s32 	%r956, %r928, %r955;
	st.shared.u32 	[%r29+8192], %r956;
	ld.shared.u32 	%r957, [%r28+8320];
	add.s32 	%r958, %r957, %r953;
	min.s32 	%r959, %r931, %r958;
	st.shared.u32 	[%r29+8320], %r959;
	ld.shared.u32 	%r960, [%r36+128];
	ld.shared.u32 	%r961, [%r64+8192];
	add.s32 	%r962, %r961, %r960;
	min.s32 	%r963, %r935, %r962;
	st.shared.u32 	[%r37], %r963;
	ld.shared.u32 	%r964, [%r36+128];
	ld.shared.u32 	%r965, [%r64+8320];
	add.s32 	%r966, %r965, %r964;
	min.s32 	%r967, %r939, %r966;
	st.shared.u32 	[%r37+128], %r967;
	ld.shared.u32 	%r968, [%r36+8320];
	add.s32 	%r969, %r961, %r968;
	min.s32 	%r970, %r942, %r969;
	st.shared.u32 	[%r37+8192], %r970;
	ld.shared.u32 	%r971, [%r36+8320];
	add.s32 	%r972, %r965, %r971;
	min.s32 	%r973, %r945, %r972;
	st.shared.u32 	[%r37+8320], %r973;
	ld.shared.u32 	%r974, [%r18+132];
	ld.shared.u32 	%r975, [%r28+8448];
	add.s32 	%r976, %r975, %r974;
	min.s32 	%r977, %r949, %r976;
	st.shared.u32 	[%r29], %r977;
	ld.shared.u32 	%r978, [%r28+8576];
	add.s32 	%r979, %r978, %r974;
	min.s32 	%r980, %r952, %r979;
	st.shared.u32 	[%r29+128], %r980;
	ld.shared.u32 	%r981, [%r18+8324];
	ld.shared.u32 	%r982, [%r28+8448];
	add.s32 	%r983, %r982, %r981;
	min.s32 	%r984, %r956, %r983;
	st.shared.u32 	[%r29+8192], %r984;
	ld.shared.u32 	%r985, [%r28+8576];
	add.s32 	%r986, %r985, %r981;
	min.s32 	%r987, %r959, %r986;
	st.shared.u32 	[%r29+8320], %r987;
	ld.shared.u32 	%r988, [%r36+132];
	ld.shared.u32 	%r989, [%r64+8448];
	add.s32 	%r990, %r989, %r988;
	min.s32 	%r991, %r963, %r990;
	st.shared.u32 	[%r37], %r991;
	ld.shared.u32 	%r992, [%r36+132];
	ld.shared.u32 	%r993, [%r64+8576];
	add.s32 	%r994, %r993, %r992;
	min.s32 	%r995, %r967, %r994;
	st.shared.u32 	[%r37+128], %r995;
	ld.shared.u32 	%r996, [%r36+8324];
	add.s32 	%r997, %r989, %r996;
	min.s32 	%r998, %r970, %r997;
	st.shared.u32 	[%r37+8192], %r998;
	ld.shared.u32 	%r999, [%r36+8324];
	add.s32 	%r1000, %r993, %r999;
	min.s32 	%r1001, %r973, %r1000;
	st.shared.u32 	[%r37+8320], %r1001;
	ld.shared.u32 	%r1002, [%r18+136];
	ld.shared.u32 	%r1003, [%r28+8704];
	add.s32 	%r1004, %r1003, %r1002;
	min.s32 	%r1005, %r977, %r1004;
	st.shared.u32 	[%r29], %r1005;
	ld.shared.u32 	%r1006, [%r28+8832];
	add.s32 	%r1007, %r1006, %r1002;
	min.s32 	%r1008, %r980, %r1007;
	st.shared.u32 	[%r29+128], %r1008;
	ld.shared.u32 	%r1009, [%r18+8328];
	ld.shared.u32 	%r1010, [%r28+8704];
	add.s32 	%r1011, %r1010, %r1009;
	min.s32 	%r1012, %r984, %r1011;
	st.shared.u32 	[%r29+8192], %r1012;
	ld.shared.u32 	%r1013, [%r28+8832];
	add.s32 	%r1014, %r1013, %r1009;
	min.s32 	%r1015, %r987, %r1014;
	st.shared.u32 	[%r29+8320], %r1015;
	ld.shared.u32 	%r1016, [%r36+136];
	ld.shared.u32 	%r1017, [%r64+8704];
	add.s32 	%r1018, %r1017, %r1016;
	min.s32 	%r1019, %r991, %r1018;
	st.shared.u32 	[%r37], %r1019;
	ld.shared.u32 	%r1020, [%r36+136];
	ld.shared.u32 	%r1021, [%r64+8832];
	add.s32 	%r1022, %r1021, %r1020;
	min.s32 	%r1023, %r995, %r1022;
	st.shared.u32 	[%r37+128], %r1023;
	ld.shared.u32 	%r1024, [%r36+8328];
	add.s32 	%r1025, %r1017, %r1024;
	min.s32 	%r1026, %r998, %r1025;
	st.shared.u32 	[%r37+8192], %r1026;
	ld.shared.u32 	%r1027, [%r36+8328];
	add.s32 	%r1028, %r1021, %r1027;
	min.s32 	%r1029, %r1001, %r1028;
	st.shared.u32 	[%r37+8320], %r1029;
	ld.shared.u32 	%r1030, [%r18+140];
	ld.shared.u32 	%r1031, [%r28+8960];
	add.s32 	%r1032, %r1031, %r1030;
	min.s32 	%r1033, %r1005, %r1032;
	st.shared.u32 	[%r29], %r1033;
	ld.shared.u32 	%r1034, [%r28+9088];
	add.s32 	%r1035, %r1034, %r1030;
	min.s32 	%r1036, %r1008, %r1035;
	st.shared.u32 	[%r29+128], %r1036;
	ld.shared.u32 	%r1037, [%r18+8332];
	ld.shared.u32 	%r1038, [%r28+8960];
	add.s32 	%r1039, %r1038, %r1037;
	min.s32 	%r1040, %r1012, %r1039;
	st.shared.u32 	[%r29+8192], %r1040;
	ld.shared.u32 	%r1041, [%r28+9088];
	add.s32 	%r1042, %r1041, %r1037;
	min.s32 	%r1043, %r1015, %r1042;
	st.shared.u32 	[%r29+8320], %r1043;
	ld.shared.u32 	%r1044, [%r36+140];
	ld.shared.u32 	%r1045, [%r64+8960];
	add.s32 	%r1046, %r1045, %r1044;
	min.s32 	%r1047, %r1019, %r1046;
	st.shared.u32 	[%r37], %r1047;
	ld.shared.u32 	%r1048, [%r36+140];
	ld.shared.u32 	%r1049, [%r64+9088];
	add.s32 	%r1050, %r1049, %r1048;
	min.s32 	%r1051, %r1023, %r1050;
	st.shared.u32 	[%r37+128], %r1051;
	ld.shared.u32 	%r1052, [%r36+8332];
	add.s32 	%r1053, %r1045, %r1052;
	min.s32 	%r1054, %r1026, %r1053;
	st.shared.u32 	[%r37+8192], %r1054;
	ld.shared.u32 	%r1055, [%r36+8332];
	add.s32 	%r1056, %r1049, %r1055;
	min.s32 	%r1057, %r1029, %r1056;
	st.shared.u32 	[%r37+8320], %r1057;
	ld.shared.u32 	%r1058, [%r18+144];
	ld.shared.u32 	%r1059, [%r28+9216];
	add.s32 	%r1060, %r1059, %r1058;
	min.s32 	%r1061, %r1033, %r1060;
	st.shared.u32 	[%r29], %r1061;
	ld.shared.u32 	%r1062, [%r28+9344];
	add.s32 	%r1063, %r1062, %r1058;
	min.s32 	%r1064, %r1036, %r1063;
	st.shared.u32 	[%r29+128], %r1064;
	ld.shared.u32 	%r1065, [%r18+8336];
	ld.shared.u32 	%r1066, [%r28+9216];
	add.s32 	%r1067, %r1066, %r1065;
	min.s32 	%r1068, %r1040, %r1067;
	st.shared.u32 	[%r29+8192], %r1068;
	ld.shared.u32 	%r1069, [%r28+9344];
	add.s32 	%r1070, %r1069, %r1065;
	min.s32 	%r1071, %r1043, %r1070;
	st.shared.u32 	[%r29+8320], %r1071;
	ld.shared.u32 	%r1072, [%r36+144];
	ld.shared.u32 	%r1073, [%r64+9216];
	add.s32 	%r1074, %r1073, %r1072;
	min.s32 	%r1075, %r1047, %r1074;
	st.shared.u32 	[%r37], %r1075;
	ld.shared.u32 	%r1076, [%r36+144];
	ld.shared.u32 	%r1077, [%r64+9344];
	add.s32 	%r1078, %r1077, %r1076;
	min.s32 	%r1079, %r1051, %r1078;
	st.shared.u32 	[%r37+128], %r1079;
	ld.shared.u32 	%r1080, [%r36+8336];
	add.s32 	%r1081, %r1073, %r1080;
	min.s32 	%r1082, %r1054, %r1081;
	st.shared.u32 	[%r37+8192], %r1082;
	ld.shared.u32 	%r1083, [%r36+8336];
	add.s32 	%r1084, %r1077, %r1083;
	min.s32 	%r1085, %r1057, %r1084;
	st.shared.u32 	[%r37+8320], %r1085;
	ld.shared.u32 	%r1086, [%r18+148];
	ld.shared.u32 	%r1087, [%r28+9472];
	add.s32 	%r1088, %r1087, %r1086;
	min.s32 	%r1089, %r1061, %r1088;
	st.shared.u32 	[%r29], %r1089;
	ld.shared.u32 	%r1090, [%r28+9600];
	add.s32 	%r1091, %r1090, %r1086;
	min.s32 	%r1092, %r1064, %r1091;
	st.shared.u32 	[%r29+128], %r1092;
	ld.shared.u32 	%r1093, [%r18+8340];
	ld.shared.u32 	%r1094, [%r28+9472];
	add.s32 	%r1095, %r1094, %r1093;
	min.s32 	%r1096, %r1068, %r1095;
	st.shared.u32 	[%r29+8192], %r1096;
	ld.shared.u32 	%r1097, [%r28+9600];
	add.s32 	%r1098, %r1097, %r1093;
	min.s32 	%r1099, %r1071, %r1098;
	st.shared.u32 	[%r29+8320], %r1099;
	ld.shared.u32 	%r1100, [%r36+148];
	ld.shared.u32 	%r1101, [%r64+9472];
	add.s32 	%r1102, %r1101, %r1100;
	min.s32 	%r1103, %r1075, %r1102;
	st.shared.u32 	[%r37], %r1103;
	ld.shared.u32 	%r1104, [%r36+148];
	ld.shared.u32 	%r1105, [%r64+9600];
	add.s32 	%r1106, %r1105, %r1104;
	min.s32 	%r1107, %r1079, %r1106;
	st.shared.u32 	[%r37+128], %r1107;
	ld.shared.u32 	%r1108, [%r36+8340];
	add.s32 	%r1109, %r1101, %r1108;
	min.s32 	%r1110, %r1082, %r1109;
	st.shared.u32 	[%r37+8192], %r1110;
	ld.shared.u32 	%r1111, [%r36+8340];
	add.s32 	%r1112, %r1105, %r1111;
	min.s32 	%r1113, %r1085, %r1112;
	st.shared.u32 	[%r37+8320], %r1113;
	ld.shared.u32 	%r1114, [%r18+152];
	ld.shared.u32 	%r1115, [%r28+9728];
	add.s32 	%r1116, %r1115, %r1114;
	min.s32 	%r1117, %r1089, %r1116;
	st.shared.u32 	[%r29], %r1117;
	ld.shared.u32 	%r1118, [%r28+9856];
	add.s32 	%r1119, %r1118, %r1114;
	min.s32 	%r1120, %r1092, %r1119;
	st.shared.u32 	[%r29+128], %r1120;
	ld.shared.u32 	%r1121, [%r18+8344];
	ld.shared.u32 	%r1122, [%r28+9728];
	add.s32 	%r1123, %r1122, %r1121;
	min.s32 	%r1124, %r1096, %r1123;
	st.shared.u32 	[%r29+8192], %r1124;
	ld.shared.u32 	%r1125, [%r28+9856];
	add.s32 	%r1126, %r1125, %r1121;
	min.s32 	%r1127, %r1099, %r1126;
	st.shared.u32 	[%r29+8320], %r1127;
	ld.shared.u32 	%r1128, [%r36+152];
	ld.shared.u32 	%r1129, [%r64+9728];
	add.s32 	%r1130, %r1129, %r1128;
	min.s32 	%r1131, %r1103, %r1130;
	st.shared.u32 	[%r37], %r1131;
	ld.shared.u32 	%r1132, [%r36+152];
	ld.shared.u32 	%r1133, [%r64+9856];
	add.s32 	%r1134, %r1133, %r1132;
	min.s32 	%r1135, %r1107, %r1134;
	st.shared.u32 	[%r37+128], %r1135;
	ld.shared.u32 	%r1136, [%r36+8344];
	add.s32 	%r1137, %r1129, %r1136;
	min.s32 	%r1138, %r1110, %r1137;
	st.shared.u32 	[%r37+8192], %r1138;
	ld.shared.u32 	%r1139, [%r36+8344];
	add.s32 	%r1140, %r1133, %r1139;
	min.s32 	%r1141, %r1113, %r1140;
	st.shared.u32 	[%r37+8320], %r1141;
	ld.shared.u32 	%r1142, [%r18+156];
	ld.shared.u32 	%r1143, [%r28+9984];
	add.s32 	%r1144, %r1143, %r1142;
	min.s32 	%r1145, %r1117, %r1144;
	st.shared.u32 	[%r29], %r1145;
	ld.shared.u32 	%r1146, [%r28+10112];
	add.s32 	%r1147, %r1146, %r1142;
	min.s32 	%r1148, %r1120, %r1147;
	st.shared.u32 	[%r29+128], %r1148;
	ld.shared.u32 	%r1149, [%r18+8348];
	ld.shared.u32 	%r1150, [%r28+9984];
	add.s32 	%r1151, %r1150, %r1149;
	min.s32 	%r1152, %r1124, %r1151;
	st.shared.u32 	[%r29+8192], %r1152;
	ld.shared.u32 	%r1153, [%r28+10112];
	add.s32 	%r1154, %r1153, %r1149;
	min.s32 	%r1155, %r1127, %r1154;
	st.shared.u32 	[%r29+8320], %r1155;
	ld.shared.u32 	%r1156, [%r36+156];
	ld.shared.u32 	%r1157, [%r64+9984];
	add.s32 	%r1158, %r1157, %r1156;
	min.s32 	%r1159, %r1131, %r1158;
	st.shared.u32 	[%r37], %r1159;
	ld.shared.u32 	%r1160, [%r36+156];
	ld.shared.u32 	%r1161, [%r64+10112];
	add.s32 	%r1162, %r1161, %r1160;
	min.s32 	%r1163, %r1135, %r1162;
	st.shared.u32 	[%r37+128], %r1163;
	ld.shared.u32 	%r1164, [%r36+8348];
	add.s32 	%r1165, %r1157, %r1164;
	min.s32 	%r1166, %r1138, %r1165;
	st.shared.u32 	[%r37+8192], %r1166;
	ld.shared.u32 	%r1167, [%r36+8348];
	add.s32 	%r1168, %r1161, %r1167;
	min.s32 	%r1169, %r1141, %r1168;
	st.shared.u32 	[%r37+8320], %r1169;
	ld.shared.u32 	%r1170, [%r18+160];
	ld.shared.u32 	%r1171, [%r28+10240];
	add.s32 	%r1172, %r1171, %r1170;
	min.s32 	%r1173, %r1145, %r1172;
	st.shared.u32 	[%r29], %r1173;
	ld.shared.u32 	%r1174, [%r28+10368];
	add.s32 	%r1175, %r1174, %r1170;
	min.s32 	%r1176, %r1148, %r1175;
	st.shared.u32 	[%r29+128], %r1176;
	ld.shared.u32 	%r1177, [%r18+8352];
	ld.shared.u32 	%r1178, [%r28+10240];
	add.s32 	%r1179, %r1178, %r1177;
	min.s32 	%r1180, %r1152, %r1179;
	st.shared.u32 	[%r29+8192], %r1180;
	ld.shared.u32 	%r1181, [%r28+10368];
	add.s32 	%r1182, %r1181, %r1177;
	min.s32 	%r1183, %r1155, %r1182;
	st.shared.u32 	[%r29+8320], %r1183;
	ld.shared.u32 	%r1184, [%r36+160];
	ld.shared.u32 	%r1185, [%r64+10240];
	add.s32 	%r1186, %r1185, %r1184;
	min.s32 	%r1187, %r1159, %r1186;
	st.shared.u32 	[%r37], %r1187;
	ld.shared.u32 	%r1188, [%r36+160];
	ld.shared.u32 	%r1189, [%r64+10368];
	add.s32 	%r1190, %r1189, %r1188;
	min.s32 	%r1191, %r1163, %r1190;
	st.shared.u32 	[%r37+128], %r1191;
	ld.shared.u32 	%r1192, [%r36+8352];
	add.s32 	%r1193, %r1185, %r1192;
	min.s32 	%r1194, %r1166, %r1193;
	st.shared.u32 	[%r37+8192], %r1194;
	ld.shared.u32 	%r1195, [%r36+8352];
	add.s32 	%r1196, %r1189, %r1195;
	min.s32 	%r1197, %r1169, %r1196;
	st.shared.u32 	[%r37+8320], %r1197;
	ld.shared.u32 	%r1198, [%r18+164];
	ld.shared.u32 	%r1199, [%r28+10496];
	add.s32 	%r1200, %r1199, %r1198;
	min.s32 	%r1201, %r1173, %r1200;
	st.shared.u32 	[%r29], %r1201;
	ld.shared.u32 	%r1202, [%r28+10624];
	add.s32 	%r1203, %r1202, %r1198;
	min.s32 	%r1204, %r1176, %r1203;
	st.shared.u32 	[%r29+128], %r1204;
	ld.shared.u32 	%r1205, [%r18+8356];
	ld.shared.u32 	%r1206, [%r28+10496];
	add.s32 	%r1207, %r1206, %r1205;
	min.s32 	%r1208, %r1180, %r1207;
	st.shared.u32 	[%r29+8192], %r1208;
	ld.shared.u32 	%r1209, [%r28+10624];
	add.s32 	%r1210, %r1209, %r1205;
	min.s32 	%r1211, %r1183, %r1210;
	st.shared.u32 	[%r29+8320], %r1211;
	ld.shared.u32 	%r1212, [%r36+164];
	ld.shared.u32 	%r1213, [%r64+10496];
	add.s32 	%r1214, %r1213, %r1212;
	min.s32 	%r1215, %r1187, %r1214;
	st.shared.u32 	[%r37], %r1215;
	ld.shared.u32 	%r1216, [%r36+164];
	ld.shared.u32 	%r1217, [%r64+10624];
	add.s32 	%r1218, %r1217, %r1216;
	min.s32 	%r1219, %r1191, %r1218;
	st.shared.u32 	[%r37+128], %r1219;
	ld.shared.u32 	%r1220, [%r36+8356];
	add.s32 	%r1221, %r1213, %r1220;
	min.s32 	%r1222, %r1194, %r1221;
	st.shared.u32 	[%r37+8192], %r1222;
	ld.shared.u32 	%r1223, [%r36+8356];
	add.s32 	%r1224, %r1217, %r1223;
	min.s32 	%r1225, %r1197, %r1224;
	st.shared.u32 	[%r37+8320], %r1225;
	ld.shared.u32 	%r1226, [%r18+168];
	ld.shared.u32 	%r1227, [%r28+10752];
	add.s32 	%r1228, %r1227, %r1226;
	min.s32 	%r1229, %r1201, %r1228;
	st.shared.u32 	[%r29], %r1229;
	ld.shared.u32 	%r1230, [%r28+10880];
	add.s32 	%r1231, %r1230, %r1226;
	min.s32 	%r1232, %r1204, %r1231;
	st.shared.u32 	[%r29+128], %r1232;
	ld.shared.u32 	%r1233, [%r18+8360];
	ld.shared.u32 	%r1234, [%r28+10752];
	add.s32 	%r1235, %r1234, %r1233;
	min.s32 	%r1236, %r1208, %r1235;
	st.shared.u32 	[%r29+8192], %r1236;
	ld.shared.u32 	%r1237, [%r28+10880];
	add.s32 	%r1238, %r1237, %r1233;
	min.s32 	%r1239, %r1211, %r1238;
	st.shared.u32 	[%r29+8320], %r1239;
	ld.shared.u32 	%r1240, [%r36+168];
	ld.shared.u32 	%r1241, [%r64+10752];
	add.s32 	%r1242, %r1241, %r1240;
	min.s32 	%r1243, %r1215, %r1242;
	st.shared.u32 	[%r37], %r1243;
	ld.shared.u32 	%r1244, [%r36+168];
	ld.shared.u32 	%r1245, [%r64+10880];
	add.s32 	%r1246, %r1245, %r1244;
	min.s32 	%r1247, %r1219, %r1246;
	st.shared.u32 	[%r37+128], %r1247;
	ld.shared.u32 	%r1248, [%r36+8360];
	add.s32 	%r1249, %r1241, %r1248;
	min.s32 	%r1250, %r1222, %r1249;
	st.shared.u32 	[%r37+8192], %r1250;
	ld.shared.u32 	%r1251, [%r36+8360];
	add.s32 	%r1252, %r1245, %r1251;
	min.s32 	%r1253, %r1225, %r1252;
	st.shared.u32 	[%r37+8320], %r1253;
	ld.shared.u32 	%r1254, [%r18+172];
	ld.shared.u32 	%r1255, [%r28+11008];
	add.s32 	%r1256, %r1255, %r1254;
	min.s32 	%r1257, %r1229, %r1256;
	st.shared.u32 	[%r29], %r1257;
	ld.shared.u32 	%r1258, [%r28+11136];
	add.s32 	%r1259, %r1258, %r1254;
	min.s32 	%r1260, %r1232, %r1259;
	st.shared.u32 	[%r29+128], %r1260;
	ld.shared.u32 	%r1261, [%r18+8364];
	ld.shared.u32 	%r1262, [%r28+11008];
	add.s32 	%r1263, %r1262, %r1261;
	min.s32 	%r1264, %r1236, %r1263;
	st.shared.u32 	[%r29+8192], %r1264;
	ld.shared.u32 	%r1265, [%r28+11136];
	add.s32 	%r1266, %r1265, %r1261;
	min.s32 	%r1267, %r1239, %r1266;
	st.shared.u32 	[%r29+8320], %r1267;
	ld.shared.u32 	%r1268, [%r36+172];
	ld.shared.u32 	%r1269, [%r64+11008];
	add.s32 	%r1270, %r1269, %r1268;
	min.s32 	%r1271, %r1243, %r1270;
	st.shared.u32 	[%r37], %r1271;
	ld.shared.u32 	%r1272, [%r36+172];
	ld.shared.u32 	%r1273, [%r64+11136];
	add.s32 	%r1274, %r1273, %r1272;
	min.s32 	%r1275, %r1247, %r1274;
	st.shared.u32 	[%r37+128], %r1275;
	ld.shared.u32 	%r1276, [%r36+8364];
	add.s32 	%r1277, %r1269, %r1276;
	min.s32 	%r1278, %r1250, %r1277;
	st.shared.u32 	[%r37+8192], %r1278;
	ld.shared.u32 	%r1279, [%r36+8364];
	add.s32 	%r1280, %r1273, %r1279;
	min.s32 	%r1281, %r1253, %r1280;
	st.shared.u32 	[%r37+8320], %r1281;
	ld.shared.u32 	%r1282, [%r18+176];
	ld.shared.u32 	%r1283, [%r28+11264];
	add.s32 	%r1284, %r1283, %r1282;
	min.s32 	%r1285, %r1257, %r1284;
	st.shared.u32 	[%r29], %r1285;
	ld.shared.u32 	%r1286, [%r28+11392];
	add.s32 	%r1287, %r1286, %r1282;
	min.s32 	%r1288, %r1260, %r1287;
	st.shared.u32 	[%r29+128], %r1288;
	ld.shared.u32 	%r1289, [%r18+8368];
	ld.shared.u32 	%r1290, [%r28+11264];
	add.s32 	%r1291, %r1290, %r1289;
	min.s32 	%r1292, %r1264, %r1291;
	st.shared.u32 	[%r29+8192], %r1292;
	ld.shared.u32 	%r1293, [%r28+11392];
	add.s32 	%r1294, %r1293, %r1289;
	min.s32 	%r1295, %r1267, %r1294;
	st.shared.u32 	[%r29+8320], %r1295;
	ld.shared.u32 	%r1296, [%r36+176];
	ld.shared.u32 	%r1297, [%r64+11264];
	add.s32 	%r1298, %r1297, %r1296;
	min.s32 	%r1299, %r1271, %r1298;
	st.shared.u32 	[%r37], %r1299;
	ld.shared.u32 	%r1300, [%r36+176];
	ld.shared.u32 	%r1301, [%r64+11392];
	add.s32 	%r1302, %r1301, %r1300;
	min.s32 	%r1303, %r1275, %r1302;
	st.shared.u32 	[%r37+128], %r1303;
	ld.shared.u32 	%r1304, [%r36+8368];
	add.s32 	%r1305, %r1297, %r1304;
	min.s32 	%r1306, %r1278, %r1305;
	st.shared.u32 	[%r37+8192], %r1306;
	ld.shared.u32 	%r1307, [%r36+8368];
	add.s32 	%r1308, %r1301, %r1307;
	min.s32 	%r1309, %r1281, %r1308;
	st.shared.u32 	[%r37+8320], %r1309;
	ld.shared.u32 	%r1310, [%r18+180];
	ld.shared.u32 	%r1311, [%r28+11520];
	add.s32 	%r1312, %r1311, %r1310;
	min.s32 	%r1313, %r1285, %r1312;
	st.shared.u32 	[%r29], %r1313;
	ld.shared.u32 	%r1314, [%r28+11648];
	add.s32 	%r1315, %r1314, %r1310;
	min.s32 	%r1316, %r1288, %r1315;
	st.shared.u32 	[%r29+128], %r1316;
	ld.shared.u32 	%r1317, [%r18+8372];
	ld.shared.u32 	%r1318, [%r28+11520];
	add.s32 	%r1319, %r1318, %r1317;
	min.s32 	%r1320, %r1292, %r1319;
	st.shared.u32 	[%r29+8192], %r1320;
	ld.shared.u32 	%r1321, [%r28+11648];
	add.s32 	%r1322, %r1321, %r1317;
	min.s32 	%r1323, %r1295, %r1322;
	st.shared.u32 	[%r29+8320], %r1323;
	ld.shared.u32 	%r1324, [%r36+180];
	ld.shared.u32 	%r1325, [%r64+11520];
	add.s32 	%r1326, %r1325, %r1324;
	min.s32 	%r1327, %r1299, %r1326;
	st.shared.u32 	[%r37], %r1327;
	ld.shared.u32 	%r1328, [%r36+180];
	ld.shared.u32 	%r1329, [%r64+11648];
	add.s32 	%r1330, %r1329, %r1328;
	min.s32 	%r1331, %r1303, %r1330;
	st.shared.u32 	[%r37+128], %r1331;
	ld.shared.u32 	%r1332, [%r36+8372];
	add.s32 	%r1333, %r1325, %r1332;
	min.s32 	%r1334, %r1306, %r1333;
	st.shared.u32 	[%r37+8192], %r1334;
	ld.shared.u32 	%r1335, [%r36+8372];
	add.s32 	%r1336, %r1329, %r1335;
	min.s32 	%r1337, %r1309, %r1336;
	st.shared.u32 	[%r37+8320], %r1337;
	ld.shared.u32 	%r1338, [%r18+184];
	ld.shared.u32 	%r1339, [%r28+11776];
	add.s32 	%r1340, %r1339, %r1338;
	min.s32 	%r1341, %r1313, %r1340;
	st.shared.u32 	[%r29], %r1341;
	ld.shared.u32 	%r1342, [%r28+11904];
	add.s32 	%r1343, %r1342, %r1338;
	min.s32 	%r1344, %r1316, %r1343;
	st.shared.u32 	[%r29+128], %r1344;
	ld.shared.u32 	%r1345, [%r18+8376];
	ld.shared.u32 	%r1346, [%r28+11776];
	add.s32 	%r1347, %r1346, %r1345;
	min.s32 	%r1348, %r1320, %r1347;
	st.shared.u32 	[%r29+8192], %r1348;
	ld.shared.u32 	%r1349, [%r28+11904];
	add.s32 	%r1350, %r1349, %r1345;
	min.s32 	%r1351, %r1323, %r1350;
	st.shared.u32 	[%r29+8320], %r1351;
	ld.shared.u32 	%r1352, [%r36+184];
	ld.shared.u32 	%r1353, [%r64+11776];
	add.s32 	%r1354, %r1353, %r1352;
	min.s32 	%r1355, %r1327, %r1354;
	st.shared.u32 	[%r37], %r1355;
	ld.shared.u32 	%r1356, [%r36+184];
	ld.shared.u32 	%r1357, [%r64+11904];
	add.s32 	%r1358, %r1357, %r1356;
	min.s32 	%r1359, %r1331, %r1358;
	st.shared.u32 	[%r37+128], %r1359;
	ld.shared.u32 	%r1360, [%r36+8376];
	add.s32 	%r1361, %r1353, %r1360;
	min.s32 	%r1362, %r1334, %r1361;
	st.shared.u32 	[%r37+8192], %r1362;
	ld.shared.u32 	%r1363, [%r36+8376];
	add.s32 	%r1364, %r1357, %r1363;
	min.s32 	%r1365, %r1337, %r1364;
	st.shared.u32 	[%r37+8320], %r1365;
	ld.shared.u32 	%r1366, [%r18+188];
	ld.shared.u32 	%r1367, [%r28+12032];
	add.s32 	%r1368, %r1367, %r1366;
	min.s32 	%r1369, %r1341, %r1368;
	st.shared.u32 	[%r29], %r1369;
	ld.shared.u32 	%r1370, [%r28+12160];
	add.s32 	%r1371, %r1370, %r1366;
	min.s32 	%r1372, %r1344, %r1371;
	st.shared.u32 	[%r29+128], %r1372;
	ld.shared.u32 	%r1373, [%r18+8380];
	ld.shared.u32 	%r1374, [%r28+12032];
	add.s32 	%r1375, %r1374, %r1373;
	min.s32 	%r1376, %r1348, %r1375;
	st.shared.u32 	[%r29+8192], %r1376;
	ld.shared.u32 	%r1377, [%r28+12160];
	add.s32 	%r1378, %r1377, %r1373;
	min.s32 	%r1379, %r1351, %r1378;
	st.shared.u32 	[%r29+8320], %r1379;
	ld.shared.u32 	%r1380, [%r36+188];
	ld.shared.u32 	%r1381, [%r64+12032];
	add.s32 	%r1382, %r1381, %r1380;
	min.s32 	%r1383, %r1355, %r1382;
	st.shared.u32 	[%r37], %r1383;
	ld.shared.u32 	%r1384, [%r36+188];
	ld.shared.u32 	%r1385, [%r64+12160];
	add.s32 	%r1386, %r1385, %r1384;
	min.s32 	%r1387, %r1359, %r1386;
	st.shared.u32 	[%r37+128], %r1387;
	ld.shared.u32 	%r1388, [%r36+8380];
	add.s32 	%r1389, %r1381, %r1388;
	min.s32 	%r1390, %r1362, %r1389;
	st.shared.u32 	[%r37+8192], %r1390;
	ld.shared.u32 	%r1391, [%r36+8380];
	add.s32 	%r1392, %r1385, %r1391;
	min.s32 	%r1393, %r1365, %r1392;
	st.shared.u32 	[%r37+8320], %r1393;
	ld.shared.u32 	%r1394, [%r18+192];
	ld.shared.u32 	%r1395, [%r28+12288];
	add.s32 	%r1396, %r1395, %r1394;
	min.s32 	%r1397, %r1369, %r1396;
	st.shared.u32 	[%r29], %r1397;
	ld.shared.u32 	%r1398, [%r28+12416];
	add.s32 	%r1399, %r1398, %r1394;
	min.s32 	%r1400, %r1372, %r1399;
	st.shared.u32 	[%r29+128], %r1400;
	ld.shared.u32 	%r1401, [%r18+8384];
	ld.shared.u32 	%r1402, [%r28+12288];
	add.s32 	%r1403, %r1402, %r1401;
	min.s32 	%r1404, %r1376, %r1403;
	st.shared.u32 	[%r29+8192], %r1404;
	ld.shared.u32 	%r1405, [%r28+12416];
	add.s32 	%r1406, %r1405, %r1401;
	min.s32 	%r1407, %r1379, %r1406;
	st.shared.u32 	[%r29+8320], %r1407;
	ld.shared.u32 	%r1408, [%r36+192];
	ld.shared.u32 	%r1409, [%r64+12288];
	add.s32 	%r1410, %r1409, %r1408;
	min.s32 	%r1411, %r1383, %r1410;
	st.shared.u32 	[%r37], %r1411;
	ld.shared.u32 	%r1412, [%r36+192];
	ld.shared.u32 	%r1413, [%r64+12416];
	add.s32 	%r1414, %r1413, %r1412;
	min.s32 	%r1415, %r1387, %r1414;
	st.shared.u32 	[%r37+128], %r1415;
	ld.shared.u32 	%r1416, [%r36+8384];
	add.s32 	%r1417, %r1409, %r1416;
	min.s32 	%r1418, %r1390, %r1417;
	st.shared.u32 	[%r37+8192], %r1418;
	ld.shared.u32 	%r1419, [%r36+8384];
	add.s32 	%r1420, %r1413, %r1419;
	min.s32 	%r1421, %r1393, %r1420;
	st.shared.u32 	[%r37+8320], %r1421;
	ld.shared.u32 	%r1422, [%r18+196];
	ld.shared.u32 	%r1423, [%r28+12544];
	add.s32 	%r1424, %r1423, %r1422;
	min.s32 	%r1425, %r1397, %r1424;
	st.shared.u32 	[%r29], %r1425;
	ld.shared.u32 	%r1426, [%r28+12672];
	add.s32 	%r1427, %r1426, %r1422;
	min.s32 	%r1428, %r1400, %r1427;
	st.shared.u32 	[%r29+128], %r1428;
	ld.shared.u32 	%r1429, [%r18+8388];
	ld.shared.u32 	%r1430, [%r28+12544];
	add.s32 	%r1431, %r1430, %r1429;
	min.s32 	%r1432, %r1404, %r1431;
	st.shared.u32 	[%r29+8192], %r1432;
	ld.shared.u32 	%r1433, [%r28+12672];
	add.s32 	%r1434, %r1433, %r1429;
	min.s32 	%r1435, %r1407, %r1434;
	st.shared.u32 	[%r29+8320], %r1435;
	ld.shared.u32 	%r1436, [%r36+196];
	ld.shared.u32 	%r1437, [%r64+12544];
	add.s32 	%r1438, %r1437, %r1436;
	min.s32 	%r1439, %r1411, %r1438;
	st.shared.u32 	[%r37], %r1439;
	ld.shared.u32 	%r1440, [%r36+196];
	ld.shared.u32 	%r1441, [%r64+12672];
	add.s32 	%r1442, %r1441, %r1440;
	min.s32 	%r1443, %r1415, %r1442;
	st.shared.u32 	[%r37+128], %r1443;
	ld.shared.u32 	%r1444, [%r36+8388];
	add.s32 	%r1445, %r1437, %r1444;
	min.s32 	%r1446, %r1418, %r1445;
	st.shared.u32 	[%r37+8192], %r1446;
	ld.shared.u32 	%r1447, [%r36+8388];
	add.s32 	%r1448, %r1441, %r1447;
	min.s32 	%r1449, %r1421, %r1448;
	st.shared.u32 	[%r37+8320], %r1449;
	ld.shared.u32 	%r1450, [%r18+200];
	ld.shared.u32 	%r1451, [%r28+12800];
	add.s32 	%r1452, %r1451, %r1450;
	min.s32 	%r1453, %r1425, %r1452;
	st.shared.u32 	[%r29], %r1453;
	ld.shared.u32 	%r1454, [%r28+12928];
	add.s32 	%r1455, %r1454, %r1450;
	min.s32 	%r1456, %r1428, %r1455;
	st.shared.u32 	[%r29+128], %r1456;
	ld.shared.u32 	%r1457, [%r18+8392];
	ld.shared.u32 	%r1458, [%r28+12800];
	add.s32 	%r1459, %r1458, %r1457;
	min.s32 	%r1460, %r1432, %r1459;
	st.shared.u32 	[%r29+8192], %r1460;
	ld.shared.u32 	%r1461, [%r28+12928];
	add.s32 	%r1462, %r1461, %r1457;
	min.s32 	%r1463, %r1435, %r1462;
	st.shared.u32 	[%r29+8320], %r1463;
	ld.shared.u32 	%r1464, [%r36+200];
	ld.shared.u32 	%r1465, [%r64+12800];
	add.s32 	%r1466, %r1465, %r1464;
	min.s32 	%r1467, %r1439, %r1466;
	st.shared.u32 	[%r37], %r1467;
	ld.shared.u32 	%r1468, [%r36+200];
	ld.shared.u32 	%r1469, [%r64+12928];
	add.s32 	%r1470, %r1469, %r1468;
	min.s32 	%r1471, %r1443, %r1470;
	st.shared.u32 	[%r37+128], %r1471;
	ld.shared.u32 	%r1472, [%r36+8392];
	add.s32 	%r1473, %r1465, %r1472;
	min.s32 	%r1474, %r1446, %r1473;
	st.shared.u32 	[%r37+8192], %r1474;
	ld.shared.u32 	%r1475, [%r36+8392];
	add.s32 	%r1476, %r1469, %r1475;
	min.s32 	%r1477, %r1449, %r1476;
	st.shared.u32 	[%r37+8320], %r1477;
	ld.shared.u32 	%r1478, [%r18+204];
	ld.shared.u32 	%r1479, [%r28+13056];
	add.s32 	%r1480, %r1479, %r1478;
	min.s32 	%r1481, %r1453, %r1480;
	st.shared.u32 	[%r29], %r1481;
	ld.shared.u32 	%r1482, [%r28+13184];
	add.s32 	%r1483, %r1482, %r1478;
	min.s32 	%r1484, %r1456, %r1483;
	st.shared.u32 	[%r29+128], %r1484;
	ld.shared.u32 	%r1485, [%r18+8396];
	ld.shared.u32 	%r1486, [%r28+13056];
	add.s32 	%r1487, %r1486, %r1485;
	min.s32 	%r1488, %r1460, %r1487;
	st.shared.u32 	[%r29+8192], %r1488;
	ld.shared.u32 	%r1489, [%r28+13184];
	add.s32 	%r1490, %r1489, %r1485;
	min.s32 	%r1491, %r1463, %r1490;
	st.shared.u32 	[%r29+8320], %r1491;
	ld.shared.u32 	%r1492, [%r36+204];
	ld.shared.u32 	%r1493, [%r64+13056];
	add.s32 	%r1494, %r1493, %r1492;
	min.s32 	%r1495, %r1467, %r1494;
	st.shared.u32 	[%r37], %r1495;
	ld.shared.u32 	%r1496, [%r36+204];
	ld.shared.u32 	%r1497, [%r64+13184];
	add.s32 	%r1498, %r1497, %r1496;
	min.s32 	%r1499, %r1471, %r1498;
	st.shared.u32 	[%r37+128], %r1499;
	ld.shared.u32 	%r1500, [%r36+8396];
	add.s32 	%r1501, %r1493, %r1500;
	min.s32 	%r1502, %r1474, %r1501;
	st.shared.u32 	[%r37+8192], %r1502;
	ld.shared.u32 	%r1503, [%r36+8396];
	add.s32 	%r1504, %r1497, %r1503;
	min.s32 	%r1505, %r1477, %r1504;
	st.shared.u32 	[%r37+8320], %r1505;
	ld.shared.u32 	%r1506, [%r18+208];
	ld.shared.u32 	%r1507, [%r28+13312];
	add.s32 	%r1508, %r1507, %r1506;
	min.s32 	%r1509, %r1481, %r1508;
	st.shared.u32 	[%r29], %r1509;
	ld.shared.u32 	%r1510, [%r28+13440];
	add.s32 	%r1511, %r1510, %r1506;
	min.s32 	%r1512, %r1484, %r1511;
	st.shared.u32 	[%r29+128], %r1512;
	ld.shared.u32 	%r1513, [%r18+8400];
	ld.shared.u32 	%r1514, [%r28+13312];
	add.s32 	%r1515, %r1514, %r1513;
	min.s32 	%r1516, %r1488, %r1515;
	st.shared.u32 	[%r29+8192], %r1516;
	ld.shared.u32 	%r1517, [%r28+13440];
	add.s32 	%r1518, %r1517, %r1513;
	min.s32 	%r1519, %r1491, %r1518;
	st.shared.u32 	[%r29+8320], %r1519;
	ld.shared.u32 	%r1520, [%r36+208];
	ld.shared.u32 	%r1521, [%r64+13312];
	add.s32 	%r1522, %r1521, %r1520;
	min.s32 	%r1523, %r1495, %r1522;
	st.shared.u32 	[%r37], %r1523;
	ld.shared.u32 	%r1524, [%r36+208];
	ld.shared.u32 	%r1525, [%r64+13440];
	add.s32 	%r1526, %r1525, %r1524;
	min.s32 	%r1527, %r1499, %r1526;
	st.shared.u32 	[%r37+128], %r1527;
	ld.shared.u32 	%r1528, [%r36+8400];
	add.s32 	%r1529, %r1521, %r1528;
	min.s32 	%r1530, %r1502, %r1529;
	st.shared.u32 	[%r37+8192], %r1530;
	ld.shared.u32 	%r1531, [%r36+8400];
	add.s32 	%r1532, %r1525, %r1531;
	min.s32 	%r1533, %r1505, %r1532;
	st.shared.u32 	[%r37+8320], %r1533;
	ld.shared.u32 	%r1534, [%r18+212];
	ld.shared.u32 	%r1535, [%r28+13568];
	add.s32 	%r1536, %r1535, %r1534;
	min.s32 	%r1537, %r1509, %r1536;
	st.shared.u32 	[%r29], %r1537;
	ld.shared.u32 	%r1538, [%r28+13696];
	add.s32 	%r1539, %r1538, %r1534;
	min.s32 	%r1540, %r1512, %r1539;
	st.shared.u32 	[%r29+128], %r1540;
	ld.shared.u32 	%r1541, [%r18+8404];
	ld.shared.u32 	%r1542, [%r28+13568];
	add.s32 	%r1543, %r1542, %r1541;
	min.s32 	%r1544, %r1516, %r1543;
	st.shared.u32 	[%r29+8192], %r1544;
	ld.shared.u32 	%r1545, [%r28+13696];
	add.s32 	%r1546, %r1545, %r1541;
	min.s32 	%r1547, %r1519, %r1546;
	st.shared.u32 	[%r29+8320], %r1547;
	ld.shared.u32 	%r1548, [%r36+212];
	ld.shared.u32 	%r1549, [%r64+13568];
	add.s32 	%r1550, %r1549, %r1548;
	min.s32 	%r1551, %r1523, %r1550;
	st.shared.u32 	[%r37], %r1551;
	ld.shared.u32 	%r1552, [%r36+212];
	ld.shared.u32 	%r1553, [%r64+13696];
	add.s32 	%r1554, %r1553, %r1552;
	min.s32 	%r1555, %r1527, %r1554;
	st.shared.u32 	[%r37+128], %r1555;
	ld.shared.u32 	%r1556, [%r36+8404];
	add.s32 	%r1557, %r1549, %r1556;
	min.s32 	%r1558, %r1530, %r1557;
	st.shared.u32 	[%r37+8192], %r1558;
	ld.shared.u32 	%r1559, [%r36+8404];
	add.s32 	%r1560, %r1553, %r1559;
	min.s32 	%r1561, %r1533, %r1560;
	st.shared.u32 	[%r37+8320], %r1561;
	ld.shared.u32 	%r1562, [%r18+216];
	ld.shared.u32 	%r1563, [%r28+13824];
	add.s32 	%r1564, %r1563, %r1562;
	min.s32 	%r1565, %r1537, %r1564;
	st.shared.u32 	[%r29], %r1565;
	ld.shared.u32 	%r1566, [%r28+13952];
	add.s32 	%r1567, %r1566, %r1562;
	min.s32 	%r1568, %r1540, %r1567;
	st.shared.u32 	[%r29+128], %r1568;
	ld.shared.u32 	%r1569, [%r18+8408];
	ld.shared.u32 	%r1570, [%r28+13824];
	add.s32 	%r1571, %r1570, %r1569;
	min.s32 	%r1572, %r1544, %r1571;
	st.shared.u32 	[%r29+8192], %r1572;
	ld.shared.u32 	%r1573, [%r28+13952];
	add.s32 	%r1574, %r1573, %r1569;
	min.s32 	%r1575, %r1547, %r1574;
	st.shared.u32 	[%r29+8320], %r1575;
	ld.shared.u32 	%r1576, [%r36+216];
	ld.shared.u32 	%r1577, [%r64+13824];
	add.s32 	%r1578, %r1577, %r1576;
	min.s32 	%r1579, %r1551, %r1578;
	st.shared.u32 	[%r37], %r1579;
	ld.shared.u32 	%r1580, [%r36+216];
	ld.shared.u32 	%r1581, [%r64+13952];
	add.s32 	%r1582, %r1581, %r1580;
	min.s32 	%r1583, %r1555, %r1582;
	st.shared.u32 	[%r37+128], %r1583;
	ld.shared.u32 	%r1584, [%r36+8408];
	add.s32 	%r1585, %r1577, %r1584;
	min.s32 	%r1586, %r1558, %r1585;
	st.shared.u32 	[%r37+8192], %r1586;
	ld.shared.u32 	%r1587, [%r36+8408];
	add.s32 	%r1588, %r1581, %r1587;
	min.s32 	%r1589, %r1561, %r1588;
	st.shared.u32 	[%r37+8320], %r1589;
	ld.shared.u32 	%r1590, [%r18+220];
	ld.shared.u32 	%r1591, [%r28+14080];
	add.s32 	%r1592, %r1591, %r1590;
	min.s32 	%r1593, %r1565, %r1592;
	st.shared.u32 	[%r29], %r1593;
	ld.shared.u32 	%r1594, [%r28+14208];
	add.s32 	%r1595, %r1594, %r1590;
	min.s32 	%r1596, %r1568, %r1595;
	st.shared.u32 	[%r29+128], %r1596;
	ld.shared.u32 	%r1597, [%r18+8412];
	ld.shared.u32 	%r1598, [%r28+14080];
	add.s32 	%r1599, %r1598, %r1597;
	min.s32 	%r1600, %r1572, %r1599;
	st.shared.u32 	[%r29+8192], %r1600;
	ld.shared.u32 	%r1601, [%r28+14208];
	add.s32 	%r1602, %r1601, %r1597;
	min.s32 	%r1603, %r1575, %r1602;
	st.shared.u32 	[%r29+8320], %r1603;
	ld.shared.u32 	%r1604, [%r36+220];
	ld.shared.u32 	%r1605, [%r64+14080];
	add.s32 	%r1606, %r1605, %r1604;
	min.s32 	%r1607, %r1579, %r1606;
	st.shared.u32 	[%r37], %r1607;
	ld.shared.u32 	%r1608, [%r36+220];
	ld.shared.u32 	%r1609, [%r64+14208];
	add.s32 	%r1610, %r1609, %r1608;
	min.s32 	%r1611, %r1583, %r1610;
	st.shared.u32 	[%r37+128], %r1611;
	ld.shared.u32 	%r1612, [%r36+8412];
	add.s32 	%r1613, %r1605, %r1612;
	min.s32 	%r1614, %r1586, %r1613;
	st.shared.u32 	[%r37+8192], %r1614;
	ld.shared.u32 	%r1615, [%r36+8412];
	add.s32 	%r1616, %r1609, %r1615;
	min.s32 	%r1617, %r1589, %r1616;
	st.shared.u32 	[%r37+8320], %r1617;
	ld.shared.u32 	%r1618, [%r18+224];
	ld.shared.u32 	%r1619, [%r28+14336];
	add.s32 	%r1620, %r1619, %r1618;
	min.s32 	%r1621, %r1593, %r1620;
	st.shared.u32 	[%r29], %r1621;
	ld.shared.u32 	%r1622, [%r28+14464];
	add.s32 	%r1623, %r1622, %r1618;
	min.s32 	%r1624, %r1596, %r1623;
	st.shared.u32 	[%r29+128], %r1624;
	ld.shared.u32 	%r1625, [%r18+8416];
	ld.shared.u32 	%r1626, [%r28+14336];
	add.s32 	%r1627, %r1626, %r1625;
	min.s32 	%r1628, %r1600, %r1627;
	st.shared.u32 	[%r29+8192], %r1628;
	ld.shared.u32 	%r1629, [%r28+14464];
	add.s32 	%r1630, %r1629, %r1625;
	min.s32 	%r1631, %r1603, %r1630;
	st.shared.u32 	[%r29+8320], %r1631;
	ld.shared.u32 	%r1632, [%r36+224];
	ld.shared.u32 	%r1633, [%r64+14336];
	add.s32 	%r1634, %r1633, %r1632;
	min.s32 	%r1635, %r1607, %r1634;
	st.shared.u32 	[%r37], %r1635;
	ld.shared.u32 	%r1636, [%r36+224];
	ld.shared.u32 	%r1637, [%r64+14464];
	add.s32 	%r1638, %r1637, %r1636;
	min.s32 	%r1639, %r1611, %r1638;
	st.shared.u32 	[%r37+128], %r1639;
	ld.shared.u32 	%r1640, [%r36+8416];
	add.s32 	%r1641, %r1633, %r1640;
	min.s32 	%r1642, %r1614, %r1641;
	st.shared.u32 	[%r37+8192], %r1642;
	ld.shared.u32 	%r1643, [%r36+8416];
	add.s32 	%r1644, %r1637, %r1643;
	min.s32 	%r1645, %r1617, %r1644;
	st.shared.u32 	[%r37+8320], %r1645;
	ld.shared.u32 	%r1646, [%r18+228];
	ld.shared.u32 	%r1647, [%r28+14592];
	add.s32 	%r1648, %r1647, %r1646;
	min.s32 	%r1649, %r1621, %r1648;
	st.shared.u32 	[%r29], %r1649;
	ld.shared.u32 	%r1650, [%r28+14720];
	add.s32 	%r1651, %r1650, %r1646;
	min.s32 	%r1652, %r1624, %r1651;
	st.shared.u32 	[%r29+128], %r1652;
	ld.shared.u32 	%r1653, [%r18+8420];
	ld.shared.u32 	%r1654, [%r28+14592];
	add.s32 	%r1655, %r1654, %r1653;
	min.s32 	%r1656, %r1628, %r1655;
	st.shared.u32 	[%r29+8192], %r1656;
	ld.shared.u32 	%r1657, [%r28+14720];
	add.s32 	%r1658, %r1657, %r1653;
	min.s32 	%r1659, %r1631, %r1658;
	st.shared.u32 	[%r29+8320], %r1659;
	ld.shared.u32 	%r1660, [%r36+228];
	ld.shared.u32 	%r1661, [%r64+14592];
	add.s32 	%r1662, %r1661, %r1660;
	min.s32 	%r1663, %r1635, %r1662;
	st.shared.u32 	[%r37], %r1663;
	ld.shared.u32 	%r1664, [%r36+228];
	ld.shared.u32 	%r1665, [%r64+14720];
	add.s32 	%r1666, %r1665, %r1664;
	min.s32 	%r1667, %r1639, %r1666;
	st.shared.u32 	[%r37+128], %r1667;
	ld.shared.u32 	%r1668, [%r36+8420];
	add.s32 	%r1669, %r1661, %r1668;
	min.s32 	%r1670, %r1642, %r1669;
	st.shared.u32 	[%r37+8192], %r1670;
	ld.shared.u32 	%r1671, [%r36+8420];
	add.s32 	%r1672, %r1665, %r1671;
	min.s32 	%r1673, %r1645, %r1672;
	st.shared.u32 	[%r37+8320], %r1673;
	ld.shared.u32 	%r1674, [%r18+232];
	ld.shared.u32 	%r1675, [%r28+14848];
	add.s32 	%r1676, %r1675, %r1674;
	min.s32 	%r1677, %r1649, %r1676;
	st.shared.u32 	[%r29], %r1677;
	ld.shared.u32 	%r1678, [%r28+14976];
	add.s32 	%r1679, %r1678, %r1674;
	min.s32 	%r1680, %r1652, %r1679;
	st.shared.u32 	[%r29+128], %r1680;
	ld.shared.u32 	%r1681, [%r18+8424];
	ld.shared.u32 	%r1682, [%r28+14848];
	add.s32 	%r1683, %r1682, %r1681;
	min.s32 	%r1684, %r1656, %r1683;
	st.shared.u32 	[%r29+8192], %r1684;
	ld.shared.u32 	%r1685, [%r28+14976];
	add.s32 	%r1686, %r1685, %r1681;
	min.s32 	%r1687, %r1659, %r1686;
	st.shared.u32 	[%r29+8320], %r1687;
	ld.shared.u32 	%r1688, [%r36+232];
	ld.shared.u32 	%r1689, [%r64+14848];
	add.s32 	%r1690, %r1689, %r1688;
	min.s32 	%r1691, %r1663, %r1690;
	st.shared.u32 	[%r37], %r1691;
	ld.shared.u32 	%r1692, [%r36+232];
	ld.shared.u32 	%r1693, [%r64+14976];
	add.s32 	%r1694, %r1693, %r1692;
	min.s32 	%r1695, %r1667, %r1694;
	st.shared.u32 	[%r37+128], %r1695;
	ld.shared.u32 	%r1696, [%r36+8424];
	add.s32 	%r1697, %r1689, %r1696;
	min.s32 	%r1698, %r1670, %r1697;
	st.shared.u32 	[%r37+8192], %r1698;
	ld.shared.u32 	%r1699, [%r36+8424];
	add.s32 	%r1700, %r1693, %r1699;
	min.s32 	%r1701, %r1673, %r1700;
	st.shared.u32 	[%r37+8320], %r1701;
	ld.shared.u32 	%r1702, [%r18+236];
	ld.shared.u32 	%r1703, [%r28+15104];
	add.s32 	%r1704, %r1703, %r1702;
	min.s32 	%r1705, %r1677, %r1704;
	st.shared.u32 	[%r29], %r1705;
	ld.shared.u32 	%r1706, [%r28+15232];
	add.s32 	%r1707, %r1706, %r1702;
	min.s32 	%r1708, %r1680, %r1707;
	st.shared.u32 	[%r29+128], %r1708;
	ld.shared.u32 	%r1709, [%r18+8428];
	ld.shared.u32 	%r1710, [%r28+15104];
	add.s32 	%r1711, %r1710, %r1709;
	min.s32 	%r1712, %r1684, %r1711;
	st.shared.u32 	[%r29+8192], %r1712;
	ld.shared.u32 	%r1713, [%r28+15232];
	add.s32 	%r1714, %r1713, %r1709;
	min.s32 	%r1715, %r1687, %r1714;
	st.shared.u32 	[%r29+8320], %r1715;
	ld.shared.u32 	%r1716, [%r36+236];
	ld.shared.u32 	%r1717, [%r64+15104];
	add.s32 	%r1718, %r1717, %r1716;
	min.s32 	%r1719, %r1691, %r1718;
	st.shared.u32 	[%r37], %r1719;
	ld.shared.u32 	%r1720, [%r36+236];
	ld.shared.u32 	%r1721, [%r64+15232];
	add.s32 	%r1722, %r1721, %r1720;
	min.s32 	%r1723, %r1695, %r1722;
	st.shared.u32 	[%r37+128], %r1723;
	ld.shared.u32 	%r1724, [%r36+8428];
	add.s32 	%r1725, %r1717, %r1724;
	min.s32 	%r1726, %r1698, %r1725;
	st.shared.u32 	[%r37+8192], %r1726;
	ld.shared.u32 	%r1727, [%r36+8428];
	add.s32 	%r1728, %r1721, %r1727;
	min.s32 	%r1729, %r1701, %r1728;
	st.shared.u32 	[%r37+8320], %r1729;
	ld.shared.u32 	%r1730, [%r18+240];
	ld.shared.u32 	%r1731, [%r28+15360];
	add.s32 	%r1732, %r1731, %r1730;
	min.s32 	%r1733, %r1705, %r1732;
	st.shared.u32 	[%r29], %r1733;
	ld.shared.u32 	%r1734, [%r28+15488];
	add.s32 	%r1735, %r1734, %r1730;
	min.s32 	%r1736, %r1708, %r1735;
	st.shared.u32 	[%r29+128], %r1736;
	ld.shared.u32 	%r1737, [%r18+8432];
	ld.shared.u32 	%r1738, [%r28+15360];
	add.s32 	%r1739, %r1738, %r1737;
	min.s32 	%r1740, %r1712, %r1739;
	st.shared.u32 	[%r29+8192], %r1740;
	ld.shared.u32 	%r1741, [%r28+15488];
	add.s32 	%r1742, %r1741, %r1737;
	min.s32 	%r1743, %r1715, %r1742;
	st.shared.u32 	[%r29+8320], %r1743;
	ld.shared.u32 	%r1744, [%r36+240];
	ld.shared.u32 	%r1745, [%r64+15360];
	add.s32 	%r1746, %r1745, %r1744;
	min.s32 	%r1747, %r1719, %r1746;
	st.shared.u32 	[%r37], %r1747;
	ld.shared.u32 	%r1748, [%r36+240];
	ld.shared.u32 	%r1749, [%r64+15488];
	add.s32 	%r1750, %r1749, %r1748;
	min.s32 	%r1751, %r1723, %r1750;
	st.shared.u32 	[%r37+128], %r1751;
	ld.shared.u32 	%r1752, [%r36+8432];
	add.s32 	%r1753, %r1745, %r1752;
	min.s32 	%r1754, %r1726, %r1753;
	st.shared.u32 	[%r37+8192], %r1754;
	ld.shared.u32 	%r1755, [%r36+8432];
	add.s32 	%r1756, %r1749, %r1755;
	min.s32 	%r1757, %r1729, %r1756;
	st.shared.u32 	[%r37+8320], %r1757;
	ld.shared.u32 	%r1758, [%r18+244];
	ld.shared.u32 	%r1759, [%r28+15616];
	add.s32 	%r1760, %r1759, %r1758;
	min.s32 	%r1761, %r1733, %r1760;
	st.shared.u32 	[%r29], %r1761;
	ld.shared.u32 	%r1762, [%r28+15744];
	add.s32 	%r1763, %r1762, %r1758;
	min.s32 	%r1764, %r1736, %r1763;
	st.shared.u32 	[%r29+128], %r1764;
	ld.shared.u32 	%r1765, [%r18+8436];
	ld.shared.u32 	%r1766, [%r28+15616];
	add.s32 	%r1767, %r1766, %r1765;
	min.s32 	%r1768, %r1740, %r1767;
	st.shared.u32 	[%r29+8192], %r1768;
	ld.shared.u32 	%r1769, [%r28+15744];
	add.s32 	%r1770, %r1769, %r1765;
	min.s32 	%r1771, %r1743, %r1770;
	st.shared.u32 	[%r29+8320], %r1771;
	ld.shared.u32 	%r1772, [%r36+244];
	ld.shared.u32 	%r1773, [%r64+15616];
	add.s32 	%r1774, %r1773, %r1772;
	min.s32 	%r1775, %r1747, %r1774;
	st.shared.u32 	[%r37], %r1775;
	ld.shared.u32 	%r1776, [%r36+244];
	ld.shared.u32 	%r1777, [%r64+15744];
	add.s32 	%r1778, %r1777, %r1776;
	min.s32 	%r1779, %r1751, %r1778;
	st.shared.u32 	[%r37+128], %r1779;
	ld.shared.u32 	%r1780, [%r36+8436];
	add.s32 	%r1781, %r1773, %r1780;
	min.s32 	%r1782, %r1754, %r1781;
	st.shared.u32 	[%r37+8192], %r1782;
	ld.shared.u32 	%r1783, [%r36+8436];
	add.s32 	%r1784, %r1777, %r1783;
	min.s32 	%r1785, %r1757, %r1784;
	st.shared.u32 	[%r37+8320], %r1785;
	ld.shared.u32 	%r1786, [%r18+248];
	ld.shared.u32 	%r1787, [%r28+15872];
	add.s32 	%r1788, %r1787, %r1786;
	min.s32 	%r1789, %r1761, %r1788;
	st.shared.u32 	[%r29], %r1789;
	ld.shared.u32 	%r1790, [%r28+16000];
	add.s32 	%r1791, %r1790, %r1786;
	min.s32 	%r1792, %r1764, %r1791;
	st.shared.u32 	[%r29+128], %r1792;
	ld.shared.u32 	%r1793, [%r18+8440];
	ld.shared.u32 	%r1794, [%r28+15872];
	add.s32 	%r1795, %r1794, %r1793;
	min.s32 	%r1796, %r1768, %r1795;
	st.shared.u32 	[%r29+8192], %r1796;
	ld.shared.u32 	%r1797, [%r28+16000];
	add.s32 	%r1798, %r1797, %r1793;
	min.s32 	%r1799, %r1771, %r1798;
	st.shared.u32 	[%r29+8320], %r1799;
	ld.shared.u32 	%r1800, [%r36+248];
	ld.shared.u32 	%r1801, [%r64+15872];
	add.s32 	%r1802, %r1801, %r1800;
	min.s32 	%r1803, %r1775, %r1802;
	st.shared.u32 	[%r37], %r1803;
	ld.shared.u32 	%r1804, [%r36+248];
	ld.shared.u32 	%r1805, [%r64+16000];
	add.s32 	%r1806, %r1805, %r1804;
	min.s32 	%r1807, %r1779, %r1806;
	st.shared.u32 	[%r37+128], %r1807;
	ld.shared.u32 	%r1808, [%r36+8440];
	add.s32 	%r1809, %r1801, %r1808;
	min.s32 	%r1810, %r1782, %r1809;
	st.shared.u32 	[%r37+8192], %r1810;
	ld.shared.u32 	%r1811, [%r36+8440];
	add.s32 	%r1812, %r1805, %r1811;
	min.s32 	%r1813, %r1785, %r1812;
	st.shared.u32 	[%r37+8320], %r1813;
	ld.shared.u32 	%r1814, [%r18+252];
	ld.shared.u32 	%r1815, [%r28+16128];
	add.s32 	%r1816, %r1815, %r1814;
	min.s32 	%r1817, %r1789, %r1816;
	st.shared.u32 	[%r29], %r1817;
	ld.shared.u32 	%r1818, [%r28+16256];
	add.s32 	%r1819, %r1818, %r1814;
	min.s32 	%r1820, %r1792, %r1819;
	st.shared.u32 	[%r29+128], %r1820;
	ld.shared.u32 	%r1821, [%r18+8444];
	ld.shared.u32 	%r1822, [%r28+16128];
	add.s32 	%r1823, %r1822, %r1821;
	min.s32 	%r1824, %r1796, %r1823;
	st.shared.u32 	[%r29+8192], %r1824;
	ld.shared.u32 	%r1825, [%r28+16256];
	add.s32 	%r1826, %r1825, %r1821;
	min.s32 	%r1827, %r1799, %r1826;
	st.shared.u32 	[%r29+8320], %r1827;
	ld.shared.u32 	%r1828, [%r36+252];
	ld.shared.u32 	%r1829, [%r64+16128];
	add.s32 	%r1830, %r1829, %r1828;
	min.s32 	%r1831, %r1803, %r1830;
	st.shared.u32 	[%r37], %r1831;
	ld.shared.u32 	%r1832, [%r36+252];
	ld.shared.u32 	%r1833, [%r64+16256];
	add.s32 	%r1834, %r1833, %r1832;
	min.s32 	%r1835, %r1807, %r1834;
	st.shared.u32 	[%r37+128], %r1835;
	ld.shared.u32 	%r1836, [%r36+8444];
	add.s32 	%r1837, %r1829, %r1836;
	min.s32 	%r1838, %r1810, %r1837;
	st.shared.u32 	[%r37+8192], %r1838;
	ld.shared.u32 	%r1839, [%r36+8444];
	add.s32 	%r1840, %r1833, %r1839;
	min.s32 	%r1841, %r1813, %r1840;
	st.shared.u32 	[%r37+8320], %r1841;
	st.global.u32 	[%rd8], %r1817;
	st.global.u32 	[%rd8+128], %r1820;
	st.global.u32 	[%rd9], %r1824;
	st.global.u32 	[%rd9+128], %r1827;
	st.global.u32 	[%rd11], %r1831;
	st.global.u32 	[%rd11+128], %r1835;
	st.global.u32 	[%rd12], %r1838;
	st.global.u32 	[%rd12+128], %r1841;
$L__BB1_2:
	ret;

}
	// .globl	_Z10cal_phase3iPiii
.visible .entry _Z10cal_phase3iPiii(
	.param .u32 _Z10cal_phase3iPiii_param_0,
	.param .u64 .ptr .align 1 _Z10cal_phase3iPiii_param_1,
	.param .u32 _Z10cal_phase3iPiii_param_2,
	.param .u32 _Z10cal_phase3iPiii_param_3
)
{
	.reg .pred 	%p<4>;
	.reg .b32 	%r<814>;
	.reg .b64 	%rd<13>;
	// demoted variable
	.shared .align 4 .b8 _ZZ10cal_phase3iPiiiE5block[16384];
	// demoted variable
	.shared .align 4 .b8 _ZZ10cal_phase3iPiiiE2vt[16384];
	// demoted variable
	.shared .align 4 .b8 _ZZ10cal_phase3iPiiiE2hz[16384];
	ld.param.u32 	%r3, [_Z10cal_phase3iPiii_param_0];
	ld.param.u64 	%rd1, [_Z10cal_phase3iPiii_param_1];
	ld.param.u32 	%r4, [_Z10cal_phase3iPiii_param_3];
	mov.u32 	%r1, %ctaid.x;
	setp.eq.s32 	%p1, %r1, %r4;
	mov.u32 	%r2, %ctaid.y;
	setp.eq.s32 	%p2, %r2, %r4;
	or.pred  	%p3, %p1, %p2;
	@%p3 bra 	$L__BB2_2;
	cvta.to.global.u64 	%rd2, %rd1;
	mov.u32 	%r5, %tid.y;
	mov.u32 	%r6, %tid.x;
	shl.b32 	%r7, %r2, 6;
	add.s32 	%r8, %r7, %r5;
	shl.b32 	%r9, %r1, 6;
	add.s32 	%r10, %r9, %r6;
	shl.b32 	%r11, %r4, 6;
	add.s32 	%r12, %r11, %r5;
	mul.lo.s32 	%r13, %r8, %r3;
	add.s32 	%r14, %r13, %r10;
	mul.wide.s32 	%rd3, %r14, 4;
	add.s64 	%rd4, %rd2, %rd3;
	ld.global.u32 	%r15, [%rd4];
	shl.b32 	%r16, %r5, 8;
	mov.u32 	%r17, _ZZ10cal_phase3iPiiiE5block;
	add.s32 	%r18, %r17, %r16;
	shl.b32 	%r19, %r6, 2;
	add.s32 	%r20, %r18, %r19;
	st.shared.u32 	[%r20], %r15;
	ld.global.u32 	%r21, [%rd4+128];
	st.shared.u32 	[%r20+128], %r21;
	shl.b32 	%r22, %r3, 5;
	mul.wide.s32 	%rd5, %r22, 4;
	add.s64 	%rd6, %rd4, %rd5;
	ld.global.u32 	%r23, [%rd6];
	st.shared.u32 	[%r20+8192], %r23;
	ld.global.u32 	%r24, [%rd6+128];
	st.shared.u32 	[%r20+8320], %r24;
	add.s32 	%r25, %r13, %r6;
	add.s32 	%r26, %r25, %r11;
	mul.wide.s32 	%rd7, %r26, 4;
	add.s64 	%rd8, %rd2, %rd7;
	ld.global.u32 	%r27, [%rd8];
	mov.u32 	%r28, _ZZ10cal_phase3iPiiiE2vt;
	add.s32 	%r29, %r28, %r16;
	add.s32 	%r30, %r29, %r19;
	st.shared.u32 	[%r30], %r27;
	ld.global.u32 	%r31, [%rd8+128];
	st.shared.u32 	[%r30+128], %r31;
	add.s64 	%rd9, %rd8, %rd5;
	ld.global.u32 	%r32, [%rd9];
	st.shared.u32 	[%r30+8192], %r32;
	ld.global.u32 	%r33, [%rd9+128];
	st.shared.u32 	[%r30+8320], %r33;
	mad.lo.s32 	%r34, %r12, %r3, %r10;
	mul.wide.s32 	%rd10, %r34, 4;
	add.s64 	%rd11, %rd2, %rd10;
	ld.global.u32 	%r35, [%rd11];
	mov.u32 	%r36, _ZZ10cal_phase3iPiiiE2hz;
	add.s32 	%r37, %r36, %r19;
	add.s32 	%r38, %r37, %r16;
	st.shared.u32 	[%r38], %r35;
	ld.global.u32 	%r39, [%rd11+128];
	st.shared.u32 	[%r38+128], %r39;
	add.s64 	%rd12, %rd11, %rd5;
	ld.global.u32 	%r40, [%rd12];
	st.shared.u32 	[%r38+8192], %r40;
	ld.global.u32 	%r41, [%rd12+128];
	st.shared.u32 	[%r38+8320], %r41;
	bar.sync 	0;
	ld.shared.u32 	%r42, [%r20];
	ld.shared.u32 	%r43, [%r20+128];
	ld.shared.u32 	%r44, [%r20+8192];
	ld.shared.u32 	%r45, [%r20+8320];
	ld.shared.u32 	%r46, [%r29];
	ld.shared.u32 	%r47, [%r37];
	add.s32 	%r48, %r47, %r46;
	min.s32 	%r49, %r42, %r48;
	ld.shared.u32 	%r50, [%r37+128];
	add.s32 	%r51, %r50, %r46;
	min.s32 	%r52, %r43, %r51;
	ld.shared.u32 	%r53, [%r29+8192];
	add.s32 	%r54, %r47, %r53;
	min.s32 	%r55, %r44, %r54;
	add.s32 	%r56, %r50, %r53;
	min.s32 	%r57, %r45, %r56;
	ld.shared.u32 	%r58, [%r29+4];
	ld.shared.u32 	%r59, [%r37+256];
	add.s32 	%r60, %r59, %r58;
	min.s32 	%r61, %r49, %r60;
	ld.shared.u32 	%r62, [%r37+384];
	add.s32 	%r63, %r62, %r58;
	min.s32 	%r64, %r52, %r63;
	ld.shared.u32 	%r65, [%r29+8196];
	add.s32 	%r66, %r59, %r65;
	min.s32 	%r67, %r55, %r66;
	add.s32 	%r68, %r62, %r65;
	min.s32 	%r69, %r57, %r68;
	ld.shared.u32 	%r70, [%r29+8];
	ld.shared.u32 	%r71, [%r37+512];
	add.s32 	%r72, %r71, %r70;
	min.s32 	%r73, %r61, %r72;
	ld.shared.u32 	%r74, [%r37+640];
	add.s32 	%r75, %r74, %r70;
	min.s32 	%r76, %r64, %r75;
	ld.shared.u32 	%r77, [%r29+8200];
	add.s32 	%r78, %r71, %r77;
	min.s32 	%r79, %r67, %r78;
	add.s32 	%r80, %r74, %r77;
	min.s32 	%r81, %r69, %r80;
	ld.shared.u32 	%r82, [%r29+12];
	ld.shared.u32 	%r83, [%r37+768];
	add.s32 	%r84, %r83, %r82;
	min.s32 	%r85, %r73, %r84;
	ld.shared.u32 	%r86, [%r37+896];
	add.s32 	%r87, %r86, %r82;
	min.s32 	%r88, %r76, %r87;
	ld.shared.u32 	%r89, [%r29+8204];
	add.s32 	%r90, %r83, %r89;
	min.s32 	%r91, %r79, %r90;
	add.s32 	%r92, %r86, %r89;
	min.s32 	%r93, %r81, %r92;
	ld.shared.u32 	%r94, [%r29+16];
	ld.shared.u32 	%r95, [%r37+1024];
	add.s32 	%r96, %r95, %r94;
	min.s32 	%r97, %r85, %r96;
	ld.shared.u32 	%r98, [%r37+1152];
	add.s32 	%r99, %r98, %r94;
	min.s32 	%r100, %r88, %r99;
	ld.shared.u32 	%r101, [%r29+8208];
	add.s32 	%r102, %r95, %r101;
	min.s32 	%r103, %r91, %r102;
	add.s32 	%r104, %r98, %r101;
	min.s32 	%r105, %r93, %r104;
	ld.shared.u32 	%r106, [%r29+20];
	ld.shared.u32 	%r107, [%r37+1280];
	add.s32 	%r108, %r107, %r106;
	min.s32 	%r109, %r97, %r108;
	ld.shared.u32 	%r110, [%r37+1408];
	add.s32 	%r111, %r110, %r106;
	min.s32 	%r112, %r100, %r111;
	ld.shared.u32 	%r113, [%r29+8212];
	add.s32 	%r114, %r107, %r113;
	min.s32 	%r115, %r103, %r114;
	add.s32 	%r116, %r110, %r113;
	min.s32 	%r117, %r105, %r116;
	ld.shared.u32 	%r118, [%r29+24];
	ld.shared.u32 	%r119, [%r37+1536];
	add.s32 	%r120, %r119, %r118;
	min.s32 	%r121, %r109, %r120;
	ld.shared.u32 	%r122, [%r37+1664];
	add.s32 	%r123, %r122, %r118;
	min.s32 	%r124, %r112, %r123;
	ld.shared.u32 	%r125, [%r29+8216];
	add.s32 	%r126, %r119, %r125;
	min.s32 	%r127, %r115, %r126;
	add.s32 	%r128, %r122, %r125;
	min.s32 	%r129, %r117, %r128;
	ld.shared.u32 	%r130, [%r29+28];
	ld.shared.u32 	%r131, [%r37+1792];
	add.s32 	%r132, %r131, %r130;
	min.s32 	%r133, %r121, %r132;
	ld.shared.u32 	%r134, [%r37+1920];
	add.s32 	%r135, %r134, %r130;
	min.s32 	%r136, %r124, %r135;
	ld.shared.u32 	%r137, [%r29+8220];
	add.s32 	%r138, %r131, %r137;
	min.s32 	%r139, %r127, %r138;
	add.s32 	%r140, %r134, %r137;
	min.s32 	%r141, %r129, %r140;
	ld.shared.u32 	%r142, [%r29+32];
	ld.shared.u32 	%r143, [%r37+2048];
	add.s32 	%r144, %r143, %r142;
	min.s32 	%r145, %r133, %r144;
	ld.shared.u32 	%r146, [%r37+2176];
	add.s32 	%r147, %r146, %r142;
	min.s32 	%r148, %r136, %r147;
	ld.shared.u32 	%r149, [%r29+8224];
	add.s32 	%r150, %r143, %r149;
	min.s32 	%r151, %r139, %r150;
	add.s32 	%r152, %r146, %r149;
	min.s32 	%r153, %r141, %r152;
	ld.shared.u32 	%r154, [%r29+36];
	ld.shared.u32 	%r155, [%r37+2304];
	add.s32 	%r156, %r155, %r154;
	min.s32 	%r157, %r145, %r156;
	ld.shared.u32 	%r158, [%r37+2432];
	add.s32 	%r159, %r158, %r154;
	min.s32 	%r160, %r148, %r159;
	ld.shared.u32 	%r161, [%r29+8228];
	add.s32 	%r162, %r155, %r161;
	min.s32 	%r163, %r151, %r162;
	add.s32 	%r164, %r158, %r161;
	min.s32 	%r165, %r153, %r164;
	ld.shared.u32 	%r166, [%r29+40];
	ld.shared.u32 	%r167, [%r37+2560];
	add.s32 	%r168, %r167, %r166;
	min.s32 	%r169, %r157, %r168;
	ld.shared.u32 	%r170, [%r37+2688];
	add.s32 	%r171, %r170, %r166;
	min.s32 	%r172, %r160, %r171;
	ld.shared.u32 	%r173, [%r29+8232];
	add.s32 	%r174, %r167, %r173;
	min.s32 	%r175, %r163, %r174;
	add.s32 	%r176, %r170, %r173;
	min.s32 	%r177, %r165, %r176;
	ld.shared.u32 	%r178, [%r29+44];
	ld.shared.u32 	%r179, [%r37+2816];
	add.s32 	%r180, %r179, %r178;
	min.s32 	%r181, %r169, %r180;
	ld.shared.u32 	%r182, [%r37+2944];
	add.s32 	%r183, %r182, %r178;
	min.s32 	%r184, %r172, %r183;
	ld.shared.u32 	%r185, [%r29+8236];
	add.s32 	%r186, %r179, %r185;
	min.s32 	%r187, %r175, %r186;
	add.s32 	%r188, %r182, %r185;
	min.s32 	%r189, %r177, %r188;
	ld.shared.u32 	%r190, [%r29+48];
	ld.shared.u32 	%r191, [%r37+3072];
	add.s32 	%r192, %r191, %r190;
	min.s32 	%r193, %r181, %r192;
	ld.shared.u32 	%r194, [%r37+3200];
	add.s32 	%r195, %r194, %r190;
	min.s32 	%r196, %r184, %r195;
	ld.shared.u32 	%r197, [%r29+8240];
	add.s32 	%r198, %r191, %r197;
	min.s32 	%r199, %r187, %r198;
	add.s32 	%r200, %r194, %r197;
	min.s32 	%r201, %r189, %r200;
	ld.shared.u32 	%r202, [%r29+52];
	ld.shared.u32 	%r203, [%r37+3328];
	add.s32 	%r204, %r203, %r202;
	min.s32 	%r205, %r193, %r204;
	ld.shared.u32 	%r206, [%r37+3456];
	add.s32 	%r207, %r206, %r202;
	min.s32 	%r208, %r196, %r207;
	ld.shared.u32 	%r209, [%r29+8244];
	add.s32 	%r210, %r203, %r209;
	min.s32 	%r211, %r199, %r210;
	add.s32 	%r212, %r206, %r209;
	min.s32 	%r213, %r201, %r212;
	ld.shared.u32 	%r214, [%r29+56];
	ld.shared.u32 	%r215, [%r37+3584];
	add.s32 	%r216, %r215, %r214;
	min.s32 	%r217, %r205, %r216;
	ld.shared.u32 	%r218, [%r37+3712];
	add.s32 	%r219, %r218, %r214;
	min.s32 	%r220, %r208, %r219;
	ld.shared.u32 	%r221, [%r29+8248];
	add.s32 	%r222, %r215, %r221;
	min.s32 	%r223, %r211, %r222;
	add.s32 	%r224, %r218, %r221;
	min.s32 	%r225, %r213, %r224;
	ld.shared.u32 	%r226, [%r29+60];
	ld.shared.u32 	%r227, [%r37+3840];
	add.s32 	%r228, %r227, %r226;
	min.s32 	%r229, %r217, %r228;
	ld.shared.u32 	%r230, [%r37+3968];
	add.s32 	%r231, %r230, %r226;
	min.s32 	%r232, %r220, %r231;
	ld.shared.u32 	%r233, [%r29+8252];
	add.s32 	%r234, %r227, %r233;
	min.s32 	%r235, %r223, %r234;
	add.s32 	%r236, %r230, %r233;
	min.s32 	%r237, %r225, %r236;
	ld.shared.u32 	%r238, [%r29+64];
	ld.shared.u32 	%r239, [%r37+4096];
	add.s32 	%r240, %r239, %r238;
	min.s32 	%r241, %r229, %r240;
	ld.shared.u32 	%r242, [%r37+4224];
	add.s32 	%r243, %r242, %r238;
	min.s32 	%r244, %r232, %r243;
	ld.shared.u32 	%r245, [%r29+8256];
	add.s32 	%r246, %r239, %r245;
	min.s32 	%r247, %r235, %r246;
	add.s32 	%r248, %r242, %r245;
	min.s32 	%r249, %r237, %r248;
	ld.shared.u32 	%r250, [%r29+68];
	ld.shared.u32 	%r251, [%r37+4352];
	add.s32 	%r252, %r251, %r250;
	min.s32 	%r253, %r241, %r252;
	ld.shared.u32 	%r254, [%r37+4480];
	add.s32 	%r255, %r254, %r250;
	min.s32 	%r256, %r244, %r255;
	ld.shared.u32 	%r257, [%r29+8260];
	add.s32 	%r258, %r251, %r257;
	min.s32 	%r259, %r247, %r258;
	add.s32 	%r260, %r254, %r257;
	min.s32 	%r261, %r249, %r260;
	ld.shared.u32 	%r262, [%r29+72];
	ld.shared.u32 	%r263, [%r37+4608];
	add.s32 	%r264, %r263, %r262;
	min.s32 	%r265, %r253, %r264;
	ld.shared.u32 	%r266, [%r37+4736];
	add.s32 	%r267, %r266, %r262;
	min.s32 	%r268, %r256, %r267;
	ld.shared.u32 	%r269, [%r29+8264];
	add.s32 	%r270, %r263, %r269;
	min.s32 	%r271, %r259, %r270;
	add.s32 	%r272, %r266, %r269;
	min.s32 	%r273, %r261, %r272;
	ld.shared.u32 	%r274, [%r29+76];
	ld.shared.u32 	%r275, [%r37+4864];
	add.s32 	%r276, %r275, %r274;
	min.s32 	%r277, %r265, %r276;
	ld.shared.u32 	%r278, [%r37+4992];
	add.s32 	%r279, %r278, %r274;
	min.s32 	%r280, %r268, %r279;
	ld.shared.u32 	%r281, [%r29+8268];
	add.s32 	%r282, %r275, %r281;
	min.s32 	%r283, %r271, %r282;
	add.s32 	%r284, %r278, %r281;
	min.s32 	%r285, %r273, %r284;
	ld.shared.u32 	%r286, [%r29+80];
	ld.shared.u32 	%r287, [%r37+5120];
	add.s32 	%r288, %r287, %r286;
	min.s32 	%r289, %r277, %r288;
	ld.shared.u32 	%r290, [%r37+5248];
	add.s32 	%r291, %r290, %r286;
	min.s32 	%r292, %r280, %r291;
	ld.shared.u32 	%r293, [%r29+8272];
	add.s32 	%r294, %r287, %r293;
	min.s32 	%r295, %r283, %r294;
	add.s32 	%r296, %r290, %r293;
	min.s32 	%r297, %r285, %r296;
	ld.shared.u32 	%r298, [%r29+84];
	ld.shared.u32 	%r299, [%r37+5376];
	add.s32 	%r300, %r299, %r298;
	min.s32 	%r301, %r289, %r300;
	ld.shared.u32 	%r302, [%r37+5504];
	add.s32 	%r303, %r302, %r298;
	min.s32 	%r304, %r292, %r303;
	ld.shared.u32 	%r305, [%r29+8276];
	add.s32 	%r306, %r299, %r305;
	min.s32 	%r307, %r295, %r306;
	add.s32 	%r308, %r302, %r305;
	min.s32 	%r309, %r297, %r308;
	ld.shared.u32 	%r310, [%r29+88];
	ld.shared.u32 	%r311, [%r37+5632];
	add.s32 	%r312, %r311, %r310;
	min.s32 	%r313, %r301, %r312;
	ld.shared.u32 	%r314, [%r37+5760];
	add.s32 	%r315, %r314, %r310;
	min.s32 	%r316, %r304, %r315;
	ld.shared.u32 	%r317, [%r29+8280];
	add.s32 	%r318, %r311, %r317;
	min.s32 	%r319, %r307, %r318;
	add.s32 	%r320, %r314, %r317;
	min.s32 	%r321, %r309, %r320;
	ld.shared.u32 	%r322, [%r29+92];
	ld.shared.u32 	%r323, [%r37+5888];
	add.s32 	%r324, %r323, %r322;
	min.s32 	%r325, %r313, %r324;
	ld.shared.u32 	%r326, [%r37+6016];
	add.s32 	%r327, %r326, %r322;
	min.s32 	%r328, %r316, %r327;
	ld.shared.u32 	%r329, [%r29+8284];
	add.s32 	%r330, %r323, %r329;
	min.s32 	%r331, %r319, %r330;
	add.s32 	%r332, %r326, %r329;
	min.s32 	%r333, %r321, %r332;
	ld.shared.u32 	%r334, [%r29+96];
	ld.shared.u32 	%r335, [%r37+6144];
	add.s32 	%r336, %r335, %r334;
	min.s32 	%r337, %r325, %r336;
	ld.shared.u32 	%r338, [%r37+6272];
	add.s32 	%r339, %r338, %r334;
	min.s32 	%r340, %r328, %r339;
	ld.shared.u32 	%r341, [%r29+8288];
	add.s32 	%r342, %r335, %r341;
	min.s32 	%r343, %r331, %r342;
	add.s32 	%r344, %r338, %r341;
	min.s32 	%r345, %r333, %r344;
	ld.shared.u32 	%r346, [%r29+100];
	ld.shared.u32 	%r347, [%r37+6400];
	add.s32 	%r348, %r347, %r346;
	min.s32 	%r349, %r337, %r348;
	ld.shared.u32 	%r350, [%r37+6528];
	add.s32 	%r351, %r350, %r346;
	min.s32 	%r352, %r340, %r351;
	ld.shared.u32 	%r353, [%r29+8292];
	add.s32 	%r354, %r347, %r353;
	min.s32 	%r355, %r343, %r354;
	add.s32 	%r356, %r350, %r353;
	min.s32 	%r357, %r345, %r356;
	ld.shared.u32 	%r358, [%r29+104];
	ld.shared.u32 	%r359, [%r37+6656];
	add.s32 	%r360, %r359, %r358;
	min.s32 	%r361, %r349, %r360;
	ld.shared.u32 	%r362, [%r37+6784];
	add.s32 	%r363, %r362, %r358;
	min.s32 	%r364, %r352, %r363;
	ld.shared.u32 	%r365, [%r29+8296];
	add.s32 	%r366, %r359, %r365;
	min.s32 	%r367, %r355, %r366;
	add.s32 	%r368, %r362, %r365;
	min.s32 	%r369, %r357, %r368;
	ld.shared.u32 	%r370, [%r29+108];
	ld.shared.u32 	%r371, [%r37+6912];
	add.s32 	%r372, %r371, %r370;
	min.s32 	%r373, %r361, %r372;
	ld.shared.u32 	%r374, [%r37+7040];
	add.s32 	%r375, %r374, %r370;
	min.s32 	%r376, %r364, %r375;
	ld.shared.u32 	%r377, [%r29+8300];
	add.s32 	%r378, %r371, %r377;
	min.s32 	%r379, %r367, %r378;
	add.s32 	%r380, %r374, %r377;
	min.s32 	%r381, %r369, %r380;
	ld.shared.u32 	%r382, [%r29+112];
	ld.shared.u32 	%r383, [%r37+7168];
	add.s32 	%r384, %r383, %r382;
	min.s32 	%r385, %r373, %r384;
	ld.shared.u32 	%r386, [%r37+7296];
	add.s32 	%r387, %r386, %r382;
	min.s32 	%r388, %r376, %r387;
	ld.shared.u32 	%r389, [%r29+8304];
	add.s32 	%r390, %r383, %r389;
	min.s32 	%r391, %r379, %r390;
	add.s32 	%r392, %r386, %r389;
	min.s32 	%r393, %r381, %r392;
	ld.shared.u32 	%r394, [%r29+116];
	ld.shared.u32 	%r395, [%r37+7424];
	add.s32 	%r396, %r395, %r394;
	min.s32 	%r397, %r385, %r396;
	ld.shared.u32 	%r398, [%r37+7552];
	add.s32 	%r399, %r398, %r394;
	min.s32 	%r400, %r388, %r399;
	ld.shared.u32 	%r401, [%r29+8308];
	add.s32 	%r402, %r395, %r401;
	min.s32 	%r403, %r391, %r402;
	add.s32 	%r404, %r398, %r401;
	min.s32 	%r405, %r393, %r404;
	ld.shared.u32 	%r406, [%r29+120];
	ld.shared.u32 	%r407, [%r37+7680];
	add.s32 	%r408, %r407, %r406;
	min.s32 	%r409, %r397, %r408;
	ld.shared.u32 	%r410, [%r37+7808];
	add.s32 	%r411, %r410, %r406;
	min.s32 	%r412, %r400, %r411;
	ld.shared.u32 	%r413, [%r29+8312];
	add.s32 	%r414, %r407, %r413;
	min.s32 	%r415, %r403, %r414;
	add.s32 	%r416, %r410, %r413;
	min.s32 	%r417, %r405, %r416;
	ld.shared.u32 	%r418, [%r29+124];
	ld.shared.u32 	%r419, [%r37+7936];
	add.s32 	%r420, %r419, %r418;
	min.s32 	%r421, %r409, %r420;
	ld.shared.u32 	%r422, [%r37+8064];
	add.s32 	%r423, %r422, %r418;
	min.s32 	%r424, %r412, %r423;
	ld.shared.u32 	%r425, [%r29+8316];
	add.s32 	%r426, %r419, %r425;
	min.s32 	%r427, %r415, %r426;
	add.s32 	%r428, %r422, %r425;
	min.s32 	%r429, %r417, %r428;
	ld.shared.u32 	%r430, [%r29+128];
	ld.shared.u32 	%r431, [%r37+8192];
	add.s32 	%r432, %r431, %r430;
	min.s32 	%r433, %r421, %r432;
	ld.shared.u32 	%r434, [%r37+8320];
	add.s32 	%r435, %r434, %r430;
	min.s32 	%r436, %r424, %r435;
	ld.shared.u32 	%r437, [%r29+8320];
	add.s32 	%r438, %r431, %r437;
	min.s32 	%r439, %r427, %r438;
	add.s32 	%r440, %r434, %r437;
	min.s32 	%r441, %r429, %r440;
	ld.shared.u32 	%r442, [%r29+132];
	ld.shared.u32 	%r443, [%r37+8448];
	add.s32 	%r444, %r443, %r442;
	min.s32 	%r445, %r433, %r444;
	ld.shared.u32 	%r446, [%r37+8576];
	add.s32 	%r447, %r446, %r442;
	min.s32 	%r448, %r436, %r447;
	ld.shared.u32 	%r449, [%r29+8324];
	add.s32 	%r450, %r443, %r449;
	min.s32 	%r451, %r439, %r450;
	add.s32 	%r452, %r446, %r449;
	min.s32 	%r453, %r441, %r452;
	ld.shared.u32 	%r454, [%r29+136];
	ld.shared.u32 	%r455, [%r37+8704];
	add.s32 	%r456, %r455, %r454;
	min.s32 	%r457, %r445, %r456;
	ld.shared.u32 	%r458, [%r37+8832];
	add.s32 	%r459, %r458, %r454;
	min.s32 	%r460, %r448, %r459;
	ld.shared.u32 	%r461, [%r29+8328];
	add.s32 	%r462, %r455, %r461;
	min.s32 	%r463, %r451, %r462;
	add.s32 	%r464, %r458, %r461;
	min.s32 	%r465, %r453, %r464;
	ld.shared.u32 	%r466, [%r29+140];
	ld.shared.u32 	%r467, [%r37+8960];
	add.s32 	%r468, %r467, %r466;
	min.s32 	%r469, %r457, %r468;
	ld.shared.u32 	%r470, [%r37+9088];
	add.s32 	%r471, %r470, %r466;
	min.s32 	%r472, %r460, %r471;
	ld.shared.u32 	%r473, [%r29+8332];
	add.s32 	%r474, %r467, %r473;
	min.s32 	%r475, %r463, %r474;
	add.s32 	%r476, %r470, %r473;
	min.s32 	%r477, %r465, %r476;
	ld.shared.u32 	%r478, [%r29+144];
	ld.shared.u32 	%r479, [%r37+9216];
	add.s32 	%r480, %r479, %r478;
	min.s32 	%r481, %r469, %r480;
	ld.shared.u32 	%r482, [%r37+9344];
	add.s32 	%r483, %r482, %r478;
	min.s32 	%r484, %r472, %r483;
	ld.shared.u32 	%r485, [%r29+8336];
	add.s32 	%r486, %r479, %r485;
	min.s32 	%r487, %r475, %r486;
	add.s32 	%r488, %r482, %r485;
	min.s32 	%r489, %r477, %r488;
	ld.shared.u32 	%r490, [%r29+148];
	ld.shared.u32 	%r491, [%r37+9472];
	add.s32 	%r492, %r491, %r490;
	min.s32 	%r493, %r481, %r492;
	ld.shared.u32 	%r494, [%r37+9600];
	add.s32 	%r495, %r494, %r490;
	min.s32 	%r496, %r484, %r495;
	ld.shared.u32 	%r497, [%r29+8340];
	add.s32 	%r498, %r491, %r497;
	min.s32 	%r499, %r487, %r498;
	add.s32 	%r500, %r494, %r497;
	min.s32 	%r501, %r489, %r500;
	ld.shared.u32 	%r502, [%r29+152];
	ld.shared.u32 	%r503, [%r37+9728];
	add.s32 	%r504, %r503, %r502;
	min.s32 	%r505, %r493, %r504;
	ld.shared.u32 	%r506, [%r37+9856];
	add.s32 	%r507, %r506, %r502;
	min.s32 	%r508, %r496, %r507;
	ld.shared.u32 	%r509, [%r29+8344];
	add.s32 	%r510, %r503, %r509;
	min.s32 	%r511, %r499, %r510;
	add.s32 	%r512, %r506, %r509;
	min.s32 	%r513, %r501, %r512;
	ld.shared.u32 	%r514, [%r29+156];
	ld.shared.u32 	%r515, [%r37+9984];
	add.s32 	%r516, %r515, %r514;
	min.s32 	%r517, %r505, %r516;
	ld.shared.u32 	%r518, [%r37+10112];
	add.s32 	%r519, %r518, %r514;
	min.s32 	%r520, %r508, %r519;
	ld.shared.u32 	%r521, [%r29+8348];
	add.s32 	%r522, %r515, %r521;
	min.s32 	%r523, %r511, %r522;
	add.s32 	%r524, %r518, %r521;
	min.s32 	%r525, %r513, %r524;
	ld.shared.u32 	%r526, [%r29+160];
	ld.shared.u32 	%r527, [%r37+10240];
	add.s32 	%r528, %r527, %r526;
	min.s32 	%r529, %r517, %r528;
	ld.shared.u32 	%r530, [%r37+10368];
	add.s32 	%r531, %r530, %r526;
	min.s32 	%r532, %r520, %r531;
	ld.shared.u32 	%r533, [%r29+8352];
	add.s32 	%r534, %r527, %r533;
	min.s32 	%r535, %r523, %r534;
	add.s32 	%r536, %r530, %r533;
	min.s32 	%r537, %r525, %r536;
	ld.shared.u32 	%r538, [%r29+164];
	ld.shared.u32 	%r539, [%r37+10496];
	add.s32 	%r540, %r539, %r538;
	min.s32 	%r541, %r529, %r540;
	ld.shared.u32 	%r542, [%r37+10624];
	add.s32 	%r543, %r542, %r538;
	min.s32 	%r544, %r532, %r543;
	ld.shared.u32 	%r545, [%r29+8356];
	add.s32 	%r546, %r539, %r545;
	min.s32 	%r547, %r535, %r546;
	add.s32 	%r548, %r542, %r545;
	min.s32 	%r549, %r537, %r548;
	ld.shared.u32 	%r550, [%r29+168];
	ld.shared.u32 	%r551, [%r37+10752];
	add.s32 	%r552, %r551, %r550;
	min.s32 	%r553, %r541, %r552;
	ld.shared.u32 	%r554, [%r37+10880];
	add.s32 	%r555, %r554, %r550;
	min.s32 	%r556, %r544, %r555;
	ld.shared.u32 	%r557, [%r29+8360];
	add.s32 	%r558, %r551, %r557;
	min.s32 	%r559, %r547, %r558;
	add.s32 	%r560, %r554, %r557;
	min.s32 	%r561, %r549, %r560;
	ld.shared.u32 	%r562, [%r29+172];
	ld.shared.u32 	%r563, [%r37+11008];
	add.s32 	%r564, %r563, %r562;
	min.s32 	%r565, %r553, %r564;
	ld.shared.u32 	%r566, [%r37+11136];
	add.s32 	%r567, %r566, %r562;
	min.s32 	%r568, %r556, %r567;
	ld.shared.u32 	%r569, [%r29+8364];
	add.s32 	%r570, %r563, %r569;
	min.s32 	%r571, %r559, %r570;
	add.s32 	%r572, %r566, %r569;
	min.s32 	%r573, %r561, %r572;
	ld.shared.u32 	%r574, [%r29+176];
	ld.shared.u32 	%r575, [%r37+11264];
	add.s32 	%r576, %r575, %r574;
	min.s32 	%r577, %r565, %r576;
	ld.shared.u32 	%r578, [%r37+11392];
	add.s32 	%r579, %r578, %r574;
	min.s32 	%r580, %r568, %r579;
	ld.shared.u32 	%r581, [%r29+8368];
	add.s32 	%r582, %r575, %r581;
	min.s32 	%r583, %r571, %r582;
	add.s32 	%r584, %r578, %r581;
	min.s32 	%r585, %r573, %r584;
	ld.shared.u32 	%r586, [%r29+180];
	ld.shared.u32 	%r587, [%r37+11520];
	add.s32 	%r588, %r587, %r586;
	min.s32 	%r589, %r577, %r588;
	ld.shared.u32 	%r590, [%r37+11648];
	add.s32 	%r591, %r590, %r586;
	min.s32 	%r592, %r580, %r591;
	ld.shared.u32 	%r593, [%r29+8372];
	add.s32 	%r594, %r587, %r593;
	min.s32 	%r595, %r583, %r594;
	add.s32 	%r596, %r590, %r593;
	min.s32 	%r597, %r585, %r596;
	ld.shared.u32 	%r598, [%r29+184];
	ld.shared.u32 	%r599, [%r37+11776];
	add.s32 	%r600, %r599, %r598;
	min.s32 	%r601, %r589, %r600;
	ld.shared.u32 	%r602, [%r37+11904];
	add.s32 	%r603, %r602, %r598;
	min.s32 	%r604, %r592, %r603;
	ld.shared.u32 	%r605, [%r29+8376];
	add.s32 	%r606, %r599, %r605;
	min.s32 	%r607, %r595, %r606;
	add.s32 	%r608, %r602, %r605;
	min.s32 	%r609, %r597, %r608;
	ld.shared.u32 	%r610, [%r29+188];
	ld.shared.u32 	%r611, [%r37+12032];
	add.s32 	%r612, %r611, %r610;
	min.s32 	%r613, %r601, %r612;
	ld.shared.u32 	%r614, [%r37+12160];
	add.s32 	%r615, %r614, %r610;
	min.s32 	%r616, %r604, %r615;
	ld.shared.u32 	%r617, [%r29+8380];
	add.s32 	%r618, %r611, %r617;
	min.s32 	%r619, %r607, %r618;
	add.s32 	%r620, %r614, %r617;
	min.s32 	%r621, %r609, %r620;
	ld.shared.u32 	%r622, [%r29+192];
	ld.shared.u32 	%r623, [%r37+12288];
	add.s32 	%r624, %r623, %r622;
	min.s32 	%r625, %r613, %r624;
	ld.shared.u32 	%r626, [%r37+12416];
	add.s32 	%r627, %r626, %r622;
	min.s32 	%r628, %r616, %r627;
	ld.shared.u32 	%r629, [%r29+8384];
	add.s32 	%r630, %r623, %r629;
	min.s32 	%r631, %r619, %r630;
	add.s32 	%r632, %r626, %r629;
	min.s32 	%r633, %r621, %r632;
	ld.shared.u32 	%r634, [%r29+196];
	ld.shared.u32 	%r635, [%r37+12544];
	add.s32 	%r636, %r635, %r634;
	min.s32 	%r637, %r625, %r636;
	ld.shared.u32 	%r638, [%r37+12672];
	add.s32 	%r639, %r638, %r634;
	min.s32 	%r640, %r628, %r639;
	ld.shared.u32 	%r641, [%r29+8388];
	add.s32 	%r642, %r635, %r641;
	min.s32 	%r643, %r631, %r642;
	add.s32 	%r644, %r638, %r641;
	min.s32 	%r645, %r633, %r644;
	ld.shared.u32 	%r646, [%r29+200];
	ld.shared.u32 	%r647, [%r37+12800];
	add.s32 	%r648, %r647, %r646;
	min.s32 	%r649, %r637, %r648;
	ld.shared.u32 	%r650, [%r37+12928];
	add.s32 	%r651, %r650, %r646;
	min.s32 	%r652, %r640, %r651;
	ld.shared.u32 	%r653, [%r29+8392];
	add.s32 	%r654, %r647, %r653;
	min.s32 	%r655, %r643, %r654;
	add.s32 	%r656, %r650, %r653;
	min.s32 	%r657, %r645, %r656;
	ld.shared.u32 	%r658, [%r29+204];
	ld.shared.u32 	%r659, [%r37+13056];
	add.s32 	%r660, %r659, %r658;
	min.s32 	%r661, %r649, %r660;
	ld.shared.u32 	%r662, [%r37+13184];
	add.s32 	%r663, %r662, %r658;
	min.s32 	%r664, %r652, %r663;
	ld.shared.u32 	%r665, [%r29+8396];
	add.s32 	%r666, %r659, %r665;
	min.s32 	%r667, %r655, %r666;
	add.s32 	%r668, %r662, %r665;
	min.s32 	%r669, %r657, %r668;
	ld.shared.u32 	%r670, [%r29+208];
	ld.shared.u32 	%r671, [%r37+13312];
	add.s32 	%r672, %r671, %r670;
	min.s32 	%r673, %r661, %r672;
	ld.shared.u32 	%r674, [%r37+13440];
	add.s32 	%r675, %r674, %r670;
	min.s32 	%r676, %r664, %r675;
	ld.shared.u32 	%r677, [%r29+8400];
	add.s32 	%r678, %r671, %r677;
	min.s32 	%r679, %r667, %r678;
	add.s32 	%r680, %r674, %r677;
	min.s32 	%r681, %r669, %r680;
	ld.shared.u32 	%r682, [%r29+212];
	ld.shared.u32 	%r683, [%r37+13568];
	add.s32 	%r684, %r683, %r682;
	min.s32 	%r685, %r673, %r684;
	ld.shared.u32 	%r686, [%r37+13696];
	add.s32 	%r687, %r686, %r682;
	min.s32 	%r688, %r676, %r687;
	ld.shared.u32 	%r689, [%r29+8404];
	add.s32 	%r690, %r683, %r689;
	min.s32 	%r691, %r679, %r690;
	add.s32 	%r692, %r686, %r689;
	min.s32 	%r693, %r681, %r692;
	ld.shared.u32 	%r694, [%r29+216];
	ld.shared.u32 	%r695, [%r37+13824];
	add.s32 	%r696, %r695, %r694;
	min.s32 	%r697, %r685, %r696;
	ld.shared.u32 	%r698, [%r37+13952];
	add.s32 	%r699, %r698, %r694;
	min.s32 	%r700, %r688, %r699;
	ld.shared.u32 	%r701, [%r29+8408];
	add.s32 	%r702, %r695, %r701;
	min.s32 	%r703, %r691, %r702;
	add.s32 	%r704, %r698, %r701;
	min.s32 	%r705, %r693, %r704;
	ld.shared.u32 	%r706, [%r29+220];
	ld.shared.u32 	%r707, [%r37+14080];
	add.s32 	%r708, %r707, %r706;
	min.s32 	%r709, %r697, %r708;
	ld.shared.u32 	%r710, [%r37+14208];
	add.s32 	%r711, %r710, %r706;
	min.s32 	%r712, %r700, %r711;
	ld.shared.u32 	%r713, [%r29+8412];
	add.s32 	%r714, %r707, %r713;
	min.s32 	%r715, %r703, %r714;
	add.s32 	%r716, %r710, %r713;
	min.s32 	%r717, %r705, %r716;
	ld.shared.u32 	%r718, [%r29+224];
	ld.shared.u32 	%r719, [%r37+14336];
	add.s32 	%r720, %r719, %r718;
	min.s32 	%r721, %r709, %r720;
	ld.shared.u32 	%r722, [%r37+14464];
	add.s32 	%r723, %r722, %r718;
	min.s32 	%r724, %r712, %r723;
	ld.shared.u32 	%r725, [%r29+8416];
	add.s32 	%r726, %r719, %r725;
	min.s32 	%r727, %r715, %r726;
	add.s32 	%r728, %r722, %r725;
	min.s32 	%r729, %r717, %r728;
	ld.shared.u32 	%r730, [%r29+228];
	ld.shared.u32 	%r731, [%r37+14592];
	add.s32 	%r732, %r731, %r730;
	min.s32 	%r733, %r721, %r732;
	ld.shared.u32 	%r734, [%r37+14720];
	add.s32 	%r735, %r734, %r730;
	min.s32 	%r736, %r724, %r735;
	ld.shared.u32 	%r737, [%r29+8420];
	add.s32 	%r738, %r731, %r737;
	min.s32 	%r739, %r727, %r738;
	add.s32 	%r740, %r734, %r737;
	min.s32 	%r741, %r729, %r740;
	ld.shared.u32 	%r742, [%r29+232];
	ld.shared.u32 	%r743, [%r37+14848];
	add.s32 	%r744, %r743, %r742;
	min.s32 	%r745, %r733, %r744;
	ld.shared.u32 	%r746, [%r37+14976];
	add.s32 	%r747, %r746, %r742;
	min.s32 	%r748, %r736, %r747;
	ld.shared.u32 	%r749, [%r29+8424];
	add.s32 	%r750, %r743, %r749;
	min.s32 	%r751, %r739, %r750;
	add.s32 	%r752, %r746, %r749;
	min.s32 	%r753, %r741, %r752;
	ld.shared.u32 	%r754, [%r29+236];
	ld.shared.u32 	%r755, [%r37+15104];
	add.s32 	%r756, %r755, %r754;
	min.s32 	%r757, %r745, %r756;
	ld.shared.u32 	%r758, [%r37+15232];
	add.s32 	%r759, %r758, %r754;
	min.s32 	%r760, %r748, %r759;
	ld.shared.u32 	%r761, [%r29+8428];
	add.s32 	%r762, %r755, %r761;
	min.s32 	%r763, %r751, %r762;
	add.s32 	%r764, %r758, %r761;
	min.s32 	%r765, %r753, %r764;
	ld.shared.u32 	%r766, [%r29+240];
	ld.shared.u32 	%r767, [%r37+15360];
	add.s32 	%r768, %r767, %r766;
	min.s32 	%r769, %r757, %r768;
	ld.shared.u32 	%r770, [%r37+15488];
	add.s32 	%r771, %r770, %r766;
	min.s32 	%r772, %r760, %r771;
	ld.shared.u32 	%r773, [%r29+8432];
	add.s32 	%r774, %r767, %r773;
	min.s32 	%r775, %r763, %r774;
	add.s32 	%r776, %r770, %r773;
	min.s32 	%r777, %r765, %r776;
	ld.shared.u32 	%r778, [%r29+244];
	ld.shared.u32 	%r779, [%r37+15616];
	add.s32 	%r780, %r779, %r778;
	min.s32 	%r781, %r769, %r780;
	ld.shared.u32 	%r782, [%r37+15744];
	add.s32 	%r783, %r782, %r778;
	min.s32 	%r784, %r772, %r783;
	ld.shared.u32 	%r785, [%r29+8436];
	add.s32 	%r786, %r779, %r785;
	min.s32 	%r787, %r775, %r786;
	add.s32 	%r788, %r782, %r785;
	min.s32 	%r789, %r777, %r788;
	ld.shared.u32 	%r790, [%r29+248];
	ld.shared.u32 	%r791, [%r37+15872];
	add.s32 	%r792, %r791, %r790;
	min.s32 	%r793, %r781, %r792;
	ld.shared.u32 	%r794, [%r37+16000];
	add.s32 	%r795, %r794, %r790;
	min.s32 	%r796, %r784, %r795;
	ld.shared.u32 	%r797, [%r29+8440];
	add.s32 	%r798, %r791, %r797;
	min.s32 	%r799, %r787, %r798;
	add.s32 	%r800, %r794, %r797;
	min.s32 	%r801, %r789, %r800;
	ld.shared.u32 	%r802, [%r29+252];
	ld.shared.u32 	%r803, [%r37+16128];
	add.s32 	%r804, %r803, %r802;
	min.s32 	%r805, %r793, %r804;
	ld.shared.u32 	%r806, [%r37+16256];
	add.s32 	%r807, %r806, %r802;
	min.s32 	%r808, %r796, %r807;
	ld.shared.u32 	%r809, [%r29+8444];
	add.s32 	%r810, %r803, %r809;
	min.s32 	%r811, %r799, %r810;
	add.s32 	%r812, %r806, %r809;
	min.s32 	%r813, %r801, %r812;
	st.shared.u32 	[%r20], %r805;
	st.shared.u32 	[%r20+128], %r808;
	st.shared.u32 	[%r20+8192], %r811;
	st.shared.u32 	[%r20+8320], %r813;
	st.global.u32 	[%rd4], %r805;
	st.global.u32 	[%rd4+128], %r808;
	st.global.u32 	[%rd6], %r811;
	st.global.u32 	[%rd6+128], %r813;
$L__BB2_2:
	ret;

}


// ===== COMPILED SASS (sm_100) =====

	.target	sm_100

	.elftype	@"ET_EXEC"


//--------------------- .note.nv.tkinfo           --------------------------
	.section	.note.nv.tkinfo,"",@"SHT_NOTE"
	.sectionflags	@"SHF_NOTE_NV_TKINFO"
	.tkinfo
        /*0018*/ 	.word	0x00000002
        /*0030*/ 	.string	""
        /*0030*/ 	.string	"ptxas"
        /*0030*/ 	.string	"Cuda compilation tools, release 13.0, V13.0.88"
        /*0030*/ 	.string	"Build cuda_13.0.r13.0/compiler.36424714_0"
        /*0030*/ 	.string	"-arch sm_100 -m 64 "



//--------------------- .note.nv.cuinfo           --------------------------
	.section	.note.nv.cuinfo,"",@"SHT_NOTE"
	.sectionflags	@"SHF_NOTE_NV_CUINFO"
        /*0018*/ 	.short	0x0002
        /*001a*/ 	.short	0x0064
        /*001c*/ 	.short	0x0082
	.zero		2


//--------------------- .nv.info                  --------------------------
	.section	.nv.info,"",@"SHT_CUDA_INFO"
	.align	4


	//----- nvinfo : EIATTR_REGCOUNT
	.align		4
        /*0000*/ 	.byte	0x04, 0x2f
        /*0002*/ 	.short	(.L_1 - .L_0)
	.align		4
.L_0:
        /*0004*/ 	.word	index@(_Z10cal_phase1iPiii)
        /*0008*/ 	.word	0x00000020


	//----- nvinfo : EIATTR_FRAME_SIZE
	.align		4
.L_1:
        /*000c*/ 	.byte	0x04, 0x11
        /*000e*/ 	.short	(.L_3 - .L_2)
	.align		4
.L_2:
        /*0010*/ 	.word	index@(_Z10cal_phase1iPiii)
        /*0014*/ 	.word	0x00000000


	//----- nvinfo : EIATTR_REGCOUNT
	.align		4
.L_3:
        /*0018*/ 	.byte	0x04, 0x2f
        /*001a*/ 	.short	(.L_5 - .L_4)
	.align		4
.L_4:
        /*001c*/ 	.word	index@(_Z10cal_phase2iPiii)
        /*0020*/ 	.word	0x00000020


	//----- nvinfo : EIATTR_FRAME_SIZE
	.align		4
.L_5:
        /*0024*/ 	.byte	0x04, 0x11
        /*0026*/ 	.short	(.L_7 - .L_6)
	.align		4
.L_6:
        /*0028*/ 	.word	index@(_Z10cal_phase2iPiii)
        /*002c*/ 	.word	0x00000000


	//----- nvinfo : EIATTR_REGCOUNT
	.align		4
.L_7:
        /*0030*/ 	.byte	0x04, 0x2f
        /*0032*/ 	.short	(.L_9 - .L_8)
	.align		4
.L_8:
        /*0034*/ 	.word	index@(_Z10cal_phase3iPiii)
        /*0038*/ 	.word	0x00000020


	//----- nvinfo : EIATTR_FRAME_SIZE
	.align		4
.L_9:
        /*003c*/ 	.byte	0x04, 0x11
        /*003e*/ 	.short	(.L_11 - .L_10)
	.align		4
.L_10:
        /*0040*/ 	.word	index@(_Z10cal_phase3iPiii)
        /*0044*/ 	.word	0x00000000


	//----- nvinfo : EIATTR_MIN_STACK_SIZE
	.align		4
.L_11:
        /*0048*/ 	.byte	0x04, 0x12
        /*004a*/ 	.short	(.L_13 - .L_12)
	.align		4
.L_12:
        /*004c*/ 	.word	index@(_Z10cal_phase3iPiii)
        /*0050*/ 	.word	0x00000000


	//----- nvinfo : EIATTR_MIN_STACK_SIZE
	.align		4
.L_13:
        /*0054*/ 	.byte	0x04, 0x12
        /*0056*/ 	.short	(.L_15 - .L_14)
	.align		4
.L_14:
        /*0058*/ 	.word	index@(_Z10cal_phase2iPiii)
        /*005c*/ 	.word	0x00000000


	//----- nvinfo : EIATTR_MIN_STACK_SIZE
	.align		4
.L_15:
        /*0060*/ 	.byte	0x04, 0x12
        /*0062*/ 	.short	(.L_17 - .L_16)
	.align		4
.L_16:
        /*0064*/ 	.word	index@(_Z10cal_phase1iPiii)
        /*0068*/ 	.word	0x00000000
.L_17:


//--------------------- .nv.compat                --------------------------
	.section	.nv.compat,"",@"SHT_CUDA_COMPAT_INFO"
	.align	4
        /*0000*/ 	.byte	0x02, 0x09, 0x00, 0x00, 0x02, 0x02, 0x01, 0x00, 0x02, 0x05, 0x05, 0x00, 0x03, 0x07, 0x01, 0x01
        /*0010*/ 	.byte	0x02, 0x03, 0x00, 0x00, 0x02, 0x06, 0x01, 0x00, 0x04, 0x0b, 0x08, 0x00, 0x09, 0x00, 0x00, 0x00
        /*0020*/ 	.byte	0x00, 0x00, 0x00, 0x00


//--------------------- .nv.info._Z10cal_phase3iPiii --------------------------
	.section	.nv.info._Z10cal_phase3iPiii,"",@"SHT_CUDA_INFO"
	.sectionflags	@""
	.align	4


	//----- nvinfo : EIATTR_CUDA_API_VERSION
	.align		4
        /*0000*/ 	.byte	0x04, 0x37
        /*0002*/ 	.short	(.L_19 - .L_18)
.L_18:
        /*0004*/ 	.word	0x00000082


	//----- nvinfo : EIATTR_KPARAM_INFO
	.align		4
.L_19:
        /*0008*/ 	.byte	0x04, 0x17
        /*000a*/ 	.short	(.L_21 - .L_20)
.L_20:
        /*000c*/ 	.word	0x00000000
        /*0010*/ 	.short	0x0003
        /*0012*/ 	.short	0x0014
        /*0014*/ 	.byte	0x00, 0xf0, 0x11, 0x00


	//----- nvinfo : EIATTR_KPARAM_INFO
	.align		4
.L_21:
        /*0018*/ 	.byte	0x04, 0x17
        /*001a*/ 	.short	(.L_23 - .L_22)
.L_22:
        /*001c*/ 	.word	0x00000000
        /*0020*/ 	.short	0x0002
        /*0022*/ 	.short	0x0010
        /*0024*/ 	.byte	0x00, 0xf0, 0x11, 0x00


	//----- nvinfo : EIATTR_KPARAM_INFO
	.align		4
.L_23:
        /*0028*/ 	.byte	0x04, 0x17
        /*002a*/ 	.short	(.L_25 - .L_24)
.L_24:
        /*002c*/ 	.word	0x00000000
        /*0030*/ 	.short	0x0001
        /*0032*/ 	.short	0x0008
        /*0034*/ 	.byte	0x00, 0xf5, 0x21, 0x00


	//----- nvinfo : EIATTR_KPARAM_INFO
	.align		4
.L_25:
        /*0038*/ 	.byte	0x04, 0x17
        /*003a*/ 	.short	(.L_27 - .L_26)
.L_26:
        /*003c*/ 	.word	0x00000000
        /*0040*/ 	.short	0x0000
        /*0042*/ 	.short	0x0000
        /*0044*/ 	.byte	0x00, 0xf0, 0x11, 0x00


	//----- nvinfo : EIATTR_SPARSE_MMA_MASK
	.align		4
.L_27:
        /*0048*/ 	.byte	0x03, 0x50
        /*004a*/ 	.short	0x0000


	//----- nvinfo : EIATTR_MAXREG_COUNT
	.align		4
        /*004c*/ 	.byte	0x03, 0x1b
        /*004e*/ 	.short	0x00ff


	//----- nvinfo : EIATTR_NUM_BARRIERS
	.align		4
        /*0050*/ 	.byte	0x02, 0x4c
        /*0052*/ 	.byte	0x01
	.zero		1


	//----- nvinfo : EIATTR_MERCURY_ISA_VERSION
	.align		4
        /*0054*/ 	.byte	0x03, 0x5f
        /*0056*/ 	.short	0x0101


	//----- nvinfo : EIATTR_VRC_CTA_INIT_COUNT
	.align		4
        /*0058*/ 	.byte	0x02, 0x4a
	.zero		1
	.zero		1


	//----- nvinfo : EIATTR_EXIT_INSTR_OFFSETS
	.align		4
        /*005c*/ 	.byte	0x04, 0x1c
        /*005e*/ 	.short	(.L_29 - .L_28)


	//   ....[0]....
.L_28:
        /*0060*/ 	.word	0x00000060


	//   ....[1]....
        /*0064*/ 	.word	0x00001ec0


	//----- nvinfo : EIATTR_CBANK_PARAM_SIZE
	.align		4
.L_29:
        /*0068*/ 	.byte	0x03, 0x19
        /*006a*/ 	.short	0x0018


	//----- nvinfo : EIATTR_PARAM_CBANK
	.align		4
        /*006c*/ 	.byte	0x04, 0x0a
        /*006e*/ 	.short	(.L_31 - .L_30)
	.align		4
.L_30:
        /*0070*/ 	.word	index@(.nv.constant0._Z10cal_phase3iPiii)
        /*0074*/ 	.short	0x0380
        /*0076*/ 	.short	0x0018


	//----- nvinfo : EIATTR_SW_WAR
	.align		4
.L_31:
        /*0078*/ 	.byte	0x04, 0x36
        /*007a*/ 	.short	(.L_33 - .L_32)
.L_32:
        /*007c*/ 	.word	0x00000008
.L_33:


//--------------------- .nv.info._Z10cal_phase2iPiii --------------------------
	.section	.nv.info._Z10cal_phase2iPiii,"",@"SHT_CUDA_INFO"
	.sectionflags	@""
	.align	4


	//----- nvinfo : EIATTR_CUDA_API_VERSION
	.align		4
        /*0000*/ 	.byte	0x04, 0x37
        /*0002*/ 	.short	(.L_35 - .L_34)
.L_34:
        /*0004*/ 	.word	0x00000082


	//----- nvinfo : EIATTR_KPARAM_INFO
	.align		4
.L_35:
        /*0008*/ 	.byte	0x04, 0x17
        /*000a*/ 	.short	(.L_37 - .L_36)
.L_36:
        /*000c*/ 	.word	0x00000000
        /*0010*/ 	.short	0x0003
        /*0012*/ 	.short	0x0014
        /*0014*/ 	.byte	0x00, 0xf0, 0x11, 0x00


	//----- nvinfo : EIATTR_KPARAM_INFO
	.align		4
.L_37:
        /*0018*/ 	.byte	0x04, 0x17
        /*001a*/ 	.short	(.L_39 - .L_38)
.L_38:
        /*001c*/ 	.word	0x00000000
        /*0020*/ 	.short	0x0002
        /*0022*/ 	.short	0x0010
        /*0024*/ 	.byte	0x00, 0xf0, 0x11, 0x00


	//----- nvinfo : EIATTR_KPARAM_INFO
	.align		4
.L_39:
        /*0028*/ 	.byte	0x04, 0x17
        /*002a*/ 	.short	(.L_41 - .L_40)
.L_40:
        /*002c*/ 	.word	0x00000000
        /*0030*/ 	.short	0x0001
        /*0032*/ 	.short	0x0008
        /*0034*/ 	.byte	0x00, 0xf5, 0x21, 0x00


	//----- nvinfo : EIATTR_KPARAM_INFO
	.align		4
.L_41:
        /*0038*/ 	.byte	0x04, 0x17
        /*003a*/ 	.short	(.L_43 - .L_42)
.L_42:
        /*003c*/ 	.word	0x00000000
        /*0040*/ 	.short	0x0000
        /*0042*/ 	.short	0x0000
        /*0044*/ 	.byte	0x00, 0xf0, 0x11, 0x00


	//----- nvinfo : EIATTR_SPARSE_MMA_MASK
	.align		4
.L_43:
        /*0048*/ 	.byte	0x03, 0x50
        /*004a*/ 	.short	0x0000


	//----- nvinfo : EIATTR_MAXREG_COUNT
	.align		4
        /*004c*/ 	.byte	0x03, 0x1b
        /*004e*/ 	.short	0x00ff


	//----- nvinfo : EIATTR_NUM_BARRIERS
	.align		4
        /*0050*/ 	.byte	0x02, 0x4c
        /*0052*/ 	.byte	0x01
	.zero		1


	//----- nvinfo : EIATTR_MERCURY_ISA_VERSION
	.align		4
        /*0054*/ 	.byte	0x03, 0x5f
        /*0056*/ 	.short	0x0101


	//----- nvinfo : EIATTR_VRC_CTA_INIT_COUNT
	.align		4
        /*0058*/ 	.byte	0x02, 0x4a
	.zero		1
	.zero		1


	//----- nvinfo : EIATTR_EXIT_INSTR_OFFSETS
	.align		4
        /*005c*/ 	.byte	0x04, 0x1c
        /*005e*/ 	.short	(.L_45 - .L_44)


	//   ....[0]....
.L_44:
        /*0060*/ 	.word	0x00000040


	//   ....[1]....
        /*0064*/ 	.word	0x00006d30


	//----- nvinfo : EIATTR_CBANK_PARAM_SIZE
	.align		4
.L_45:
        /*0068*/ 	.byte	0x03, 0x19
        /*006a*/ 	.short	0x0018


	//----- nvinfo : EIATTR_PARAM_CBANK
	.align		4
        /*006c*/ 	.byte	0x04, 0x0a
        /*006e*/ 	.short	(.L_47 - .L_46)
	.align		4
.L_46:
        /*0070*/ 	.word	index@(.nv.constant0._Z10cal_phase2iPiii)
        /*0074*/ 	.short	0x0380
        /*0076*/ 	.short	0x0018


	//----- nvinfo : EIATTR_SW_WAR
	.align		4
.L_47:
        /*0078*/ 	.byte	0x04, 0x36
        /*007a*/ 	.short	(.L_49 - .L_48)
.L_48:
        /*007c*/ 	.word	0x00000008
.L_49:


//--------------------- .nv.info._Z10cal_phase1iPiii --------------------------
	.section	.nv.info._Z10cal_phase1iPiii,"",@"SHT_CUDA_INFO"
	.sectionflags	@""
	.align	4


	//----- nvinfo : EIATTR_CUDA_API_VERSION
	.align		4
        /*0000*/ 	.byte	0x04, 0x37
        /*0002*/ 	.short	(.L_51 - .L_50)
.L_50:
        /*0004*/ 	.word	0x00000082


	//----- nvinfo : EIATTR_KPARAM_INFO
	.align		4
.L_51:
        /*0008*/ 	.byte	0x04, 0x17
        /*000a*/ 	.short	(.L_53 - .L_52)
.L_52:
        /*000c*/ 	.word	0x00000000
        /*0010*/ 	.short	0x0003
        /*0012*/ 	.short	0x0014
        /*0014*/ 	.byte	0x00, 0xf0, 0x11, 0x00


	//----- nvinfo : EIATTR_KPARAM_INFO
	.align		4
.L_53:
        /*0018*/ 	.byte	0x04, 0x17
        /*001a*/ 	.short	(.L_55 - .L_54)
.L_54:
        /*001c*/ 	.word	0x00000000
        /*0020*/ 	.short	0x0002
        /*0022*/ 	.short	0x0010
        /*0024*/ 	.byte	0x00, 0xf0, 0x11, 0x00


	//----- nvinfo : EIATTR_KPARAM_INFO
	.align		4
.L_55:
        /*0028*/ 	.byte	0x04, 0x17
        /*002a*/ 	.short	(.L_57 - .L_56)
.L_56:
        /*002c*/ 	.word	0x00000000
        /*0030*/ 	.short	0x0001
        /*0032*/ 	.short	0x0008
        /*0034*/ 	.byte	0x00, 0xf5, 0x21, 0x00


	//----- nvinfo : EIATTR_KPARAM_INFO
	.align		4
.L_57:
        /*0038*/ 	.byte	0x04, 0x17
        /*003a*/ 	.short	(.L_59 - .L_58)
.L_58:
        /*003c*/ 	.word	0x00000000
        /*0040*/ 	.short	0x0000
        /*0042*/ 	.short	0x0000
        /*0044*/ 	.byte	0x00, 0xf0, 0x11, 0x00


	//----- nvinfo : EIATTR_SPARSE_MMA_MASK
	.align		4
.L_59:
        /*0048*/ 	.byte	0x03, 0x50
        /*004a*/ 	.short	0x0000


	//----- nvinfo : EIATTR_MAXREG_COUNT
	.align		4
        /*004c*/ 	.byte	0x03, 0x1b
        /*004e*/ 	.short	0x00ff


	//----- nvinfo : EIATTR_NUM_BARRIERS
	.align		4
        /*0050*/ 	.byte	0x02, 0x4c
        /*0052*/ 	.byte	0x01
	.zero		1


	//----- nvinfo : EIATTR_MERCURY_ISA_VERSION
	.align		4
        /*0054*/ 	.byte	0x03, 0x5f
        /*0056*/ 	.short	0x0101


	//----- nvinfo : EIATTR_VRC_CTA_INIT_COUNT
	.align		4
        /*0058*/ 	.byte	0x02, 0x4a
	.zero		1
	.zero		1


	//----- nvinfo : EIATTR_EXIT_INSTR_OFFSETS
	.align		4
        /*005c*/ 	.byte	0x04, 0x1c
        /*005e*/ 	.short	(.L_61 - .L_60)


	//   ....[0]....
.L_60:
        /*0060*/ 	.word	0x00004050


	//----- nvinfo : EIATTR_CBANK_PARAM_SIZE
	.align		4
.L_61:
        /*0064*/ 	.byte	0x03, 0x19
        /*0066*/ 	.short	0x0018


	//----- nvinfo : EIATTR_PARAM_CBANK
	.align		4
        /*0068*/ 	.byte	0x04, 0x0a
        /*006a*/ 	.short	(.L_63 - .L_62)
	.align		4
.L_62:
        /*006c*/ 	.word	index@(.nv.constant0._Z10cal_phase1iPiii)
        /*0070*/ 	.short	0x0380
        /*0072*/ 	.short	0x0018


	//----- nvinfo : EIATTR_SW_WAR
	.align		4
.L_63:
        /*0074*/ 	.byte	0x04, 0x36
        /*0076*/ 	.short	(.L_65 - .L_64)
.L_64:
        /*0078*/ 	.word	0x00000008
.L_65:


//--------------------- .nv.callgraph             --------------------------
	.section	.nv.callgraph,"",@"SHT_CUDA_CALLGRAPH"
	.align	4
	.sectionentsize	8
	.align		4
        /*0000*/ 	.word	0x00000000
	.align		4
        /*0004*/ 	.word	0xffffffff
	.align		4
        /*0008*/ 	.word	0x00000000
	.align		4
        /*000c*/ 	.word	0xfffffffe
	.align		4
        /*0010*/ 	.word	0x00000000
	.align		4
        /*0014*/ 	.word	0xfffffffd
	.align		4
        /*0018*/ 	.word	0x00000000
	.align		4
        /*001c*/ 	.word	0xfffffffc


//--------------------- .text._Z10cal_phase3iPiii --------------------------
	.section	.text._Z10cal_phase3iPiii,"ax",@progbits
	.align	128
        .global         _Z10cal_phase3iPiii
        .type           _Z10cal_phase3iPiii,@function
        .size           _Z10cal_phase3iPiii,(.L_x_3 - _Z10cal_phase3iPiii)
        .other          _Z10cal_phase3iPiii,@"STO_CUDA_ENTRY STV_DEFAULT"
_Z10cal_phase3iPiii:
.text._Z10cal_phase3iPiii:
[----:B------:R-:W-:Y:S01]  /*0000*/  LDC R1, c[0x0][0x37c] ;  /* 0x0000df00ff017b82 */ /* 0x000fe20000000800 */
[----:B------:R-:W0:Y:S07]  /*0010*/  S2R R0, SR_CTAID.Y ;  /* 0x0000000000007919 */ /* 0x000e2e0000002600 */
[----:B------:R-:W0:Y:S01]  /*0020*/  LDC R11, c[0x0][0x394] ;  /* 0x0000e500ff0b7b82 */ /* 0x000e220000000800 */
[----:B------:R-:W1:Y:S01]  /*0030*/  S2R R4, SR_CTAID.X ;  /* 0x0000000000047919 */ /* 0x000e620000002500 */
[----:B0-----:R-:W-:-:S04]  /*0040*/  ISETP.NE.AND P0, PT, R0, R11, PT ;  /* 0x0000000b0000720c */ /* 0x001fc80003f05270 */
[----:B-1----:R-:W-:-:S13]  /*0050*/  ISETP.EQ.OR P0, PT, R4, R11, !P0 ;  /* 0x0000000b0400720c */ /* 0x002fda0004702670 */
[----:B------:R-:W-:Y:S05]  /*0060*/  @P0 EXIT ;  /* 0x000000000000094d */ /* 0x000fea0003800000 */
[----:B------:R-:W0:Y:S01]  /*0070*/  S2R R9, SR_TID.Y ;  /* 0x0000000000097919 */ /* 0x000e220000002200 */
[----:B------:R-:W1:Y:S01]  /*0080*/  LDC R6, c[0x0][0x380] ;  /* 0x0000e000ff067b82 */ /* 0x000e620000000800 */
[----:B------:R-:W2:Y:S01]  /*0090*/  LDCU.64 UR8, c[0x0][0x358] ;  /* 0x00006b00ff0877ac */ /* 0x000ea20008000a00 */
[----:B------:R-:W3:Y:S06]  /*00a0*/  S2R R7, SR_TID.X ;  /* 0x0000000000077919 */ /* 0x000eec0000002100 */
[----:B------:R-:W4:Y:S01]  /*00b0*/  LDC.64 R2, c[0x0][0x388] ;  /* 0x0000e200ff027b82 */ /* 0x000f220000000a00 */
[----:B0-----:R-:W-:-:S02]  /*00c0*/  IMAD R0, R0, 0x40, R9 ;  /* 0x0000004000007824 */ /* 0x001fc400078e0209 */
[--C-:B---3--:R-:W-:Y:S02]  /*00d0*/  IMAD R5, R4, 0x40, R7.reuse ;  /* 0x0000004004057824 */ /* 0x108fe400078e0207 */
[CC--:B-1----:R-:W-:Y:S02]  /*00e0*/  IMAD R4, R0.reuse, R6.reuse, R7 ;  /* 0x0000000600047224 */ /* 0x0c2fe400078e0207 */
[-C--:B------:R-:W-:Y:S02]  /*00f0*/  IMAD R23, R0, R6.reuse, R5 ;  /* 0x0000000600177224 */ /* 0x080fe400078e0205 */
[C---:B------:R-:W-:Y:S02]  /*0100*/  IMAD R0, R11.reuse, 0x40, R9 ;  /* 0x000000400b007824 */ /* 0x040fe400078e0209 */
[----:B------:R-:W-:Y:S02]  /*0110*/  IMAD R13, R11, 0x40, R4 ;  /* 0x000000400b0d7824 */ /* 0x000fe400078e0204 */
[----:B------:R-:W-:-:S02]  /*0120*/  IMAD R5, R0, R6, R5 ;  /* 0x0000000600057224 */ /* 0x000fc400078e0205 */
[----:B----4-:R-:W-:-:S04]  /*0130*/  IMAD.WIDE R22, R23, 0x4, R2 ;  /* 0x0000000417167825 */ /* 0x010fc800078e0202 */
[--C-:B------:R-:W-:Y:S01]  /*0140*/  IMAD.WIDE R12, R13, 0x4, R2.reuse ;  /* 0x000000040d0c7825 */ /* 0x100fe200078e0202 */
[----:B--2---:R-:W2:Y:S03]  /*0150*/  LDG.E R18, desc[UR8][R22.64+0x80] ;  /* 0x0000800816127981 */ /* 0x004ea6000c1e1900 */
[----:B------:R-:W-:Y:S01]  /*0160*/  IMAD.SHL.U32 R11, R6, 0x20, RZ ;  /* 0x00000020060b7824 */ /* 0x000fe200078e00ff */
[----:B------:R-:W3:Y:S01]  /*0170*/  LDG.E R8, desc[UR8][R12.64] ;  /* 0x000000080c087981 */ /* 0x000ee2000c1e1900 */
[----:B------:R-:W-:-:S03]  /*0180*/  IMAD.WIDE R2, R5, 0x4, R2 ;  /* 0x0000000405027825 */ /* 0x000fc600078e0202 */
[----:B------:R-:W4:Y:S01]  /*0190*/  LDG.E R6, desc[UR8][R22.64] ;  /* 0x0000000816067981 */ /* 0x000f22000c1e1900 */
[----:B------:R-:W-:-:S03]  /*01a0*/  IMAD.WIDE R20, R11, 0x4, R22 ;  /* 0x000000040b147825 */ /* 0x000fc600078e0216 */
[----:B------:R-:W5:Y:S01]  /*01b0*/  LDG.E R15, desc[UR8][R12.64+0x80] ;  /* 0x000080080c0f7981 */ /* 0x000f62000c1e1900 */
[----:B------:R-:W-:-:S03]  /*01c0*/  IMAD.WIDE R4, R11, 0x4, R12 ;  /* 0x000000040b047825 */ /* 0x000fc600078e020c */
[----:B------:R-:W3:Y:S01]  /*01d0*/  LDG.E R14, desc[UR8][R20.64] ;  /* 0x00000008140e7981 */ /* 0x000ee2000c1e1900 */
[----:B------:R-:W-:-:S03]  /*01e0*/  IMAD.WIDE R10, R11, 0x4, R2 ;  /* 0x000000040b0a7825 */ /* 0x000fc600078e0202 */
[----:B------:R-:W5:Y:S04]  /*01f0*/  LDG.E R16, desc[UR8][R20.64+0x80] ;  /* 0x0000800814107981 */ /* 0x000f68000c1e1900 */
[----:B------:R-:W5:Y:S04]  /*0200*/  LDG.E R17, desc[UR8][R4.64] ;  /* 0x0000000804117981 */ /* 0x000f68000c1e1900 */
[----:B------:R-:W5:Y:S04]  /*0210*/  LDG.E R25, desc[UR8][R4.64+0x80] ;  /* 0x0000800804197981 */ /* 0x000f68000c1e1900 */
[----:B------:R-:W5:Y:S04]  /*0220*/  LDG.E R24, desc[UR8][R2.64] ;  /* 0x0000000802187981 */ /* 0x000f68000c1e1900 */
[----:B------:R0:W5:Y:S04]  /*0230*/  LDG.E R26, desc[UR8][R2.64+0x80] ;  /* 0x00008008021a7981 */ /* 0x000168000c1e1900 */
[----:B------:R-:W5:Y:S04]  /*0240*/  LDG.E R28, desc[UR8][R10.64] ;  /* 0x000000080a1c7981 */ /* 0x000f68000c1e1900 */
[----:B------:R-:W5:Y:S01]  /*0250*/  LDG.E R27, desc[UR8][R10.64+0x80] ;  /* 0x000080080a1b7981 */ /* 0x000f62000c1e1900 */
[----:B------:R-:W1:Y:S01]  /*0260*/  S2UR UR6, SR_CgaCtaId ;  /* 0x00000000000679c3 */ /* 0x000e620000008800 */
[----:B------:R-:W-:-:S02]  /*0270*/  UMOV UR4, 0x400 ;  /* 0x0000040000047882 */ /* 0x000fc40000000000 */
[----:B------:R-:W-:Y:S02]  /*0280*/  UIADD3 UR5, UPT, UPT, UR4, 0x4000, URZ ;  /* 0x0000400004057890 */ /* 0x000fe4000fffe0ff */
[----:B-1----:R-:W-:Y:S02]  /*0290*/  ULEA UR7, UR6, UR4, 0x18 ;  /* 0x0000000406077291 */ /* 0x002fe4000f8ec0ff */
[----:B------:R-:W-:Y:S02]  /*02a0*/  UIADD3 UR4, UPT, UPT, UR4, 0x8000, URZ ;  /* 0x0000800004047890 */ /* 0x000fe4000fffe0ff */
[----:B------:R-:W-:Y:S02]  /*02b0*/  ULEA UR5, UR6, UR5, 0x18 ;  /* 0x0000000506057291 */ /* 0x000fe4000f8ec0ff */
[----:B------:R-:W-:Y:S01]  /*02c0*/  LEA R0, R9, UR7, 0x8 ;  /* 0x0000000709007c11 */ /* 0x000fe2000f8e40ff */
[----:B------:R-:W-:-:S04]  /*02d0*/  ULEA UR4, UR6, UR4, 0x18 ;  /* 0x0000000406047291 */ /* 0x000fc8000f8ec0ff */
[----:B0-----:R-:W-:Y:S01]  /*02e0*/  IMAD R3, R7, 0x4, R0 ;  /* 0x0000000407037824 */ /* 0x001fe200078e0200 */
[----:B------:R-:W-:Y:S02]  /*02f0*/  LEA R0, R9, UR5, 0x8 ;  /* 0x0000000509007c11 */ /* 0x000fe4000f8e40ff */
[----:B------:R-:W-:-:S03]  /*0300*/  LEA R2, R7, UR4, 0x2 ;  /* 0x0000000407027c11 */ /* 0x000fc6000f8e10ff */
[----:B------:R-:W-:Y:S02]  /*0310*/  IMAD R4, R7, 0x4, R0 ;  /* 0x0000000407047824 */ /* 0x000fe400078e0200 */
[----:B------:R-:W-:Y:S01]  /*0320*/  IMAD R5, R9, 0x100, R2 ;  /* 0x0000010009057824 */ /* 0x000fe200078e0202 */
[----:B--2---:R-:W-:Y:S04]  /*0330*/  STS [R3+0x80], R18 ;  /* 0x0000801203007388 */ /* 0x004fe80000000800 */
[----:B----4-:R-:W-:Y:S04]  /*0340*/  STS [R3], R6 ;  /* 0x0000000603007388 */ /* 0x010fe80000000800 */
[----:B---3--:R-:W-:Y:S04]  /*0350*/  STS [R3+0x2000], R14 ;  /* 0x0020000e03007388 */ /* 0x008fe80000000800 */
[----:B-----5:R-:W-:Y:S04]  /*0360*/  STS [R3+0x2080], R16 ;  /* 0x0020801003007388 */ /* 0x020fe80000000800 */
[----:B------:R-:W-:Y:S04]  /*0370*/  STS [R4], R8 ;  /* 0x0000000804007388 */ /* 0x000fe80000000800 */
[----:B------:R-:W-:Y:S04]  /*0380*/  STS [R4+0x80], R15 ;  /* 0x0000800f04007388 */ /* 0x000fe80000000800 */
[----:B------:R-:W-:Y:S04]  /*0390*/  STS [R4+0x2000], R17 ;  /* 0x0020001104007388 */ /* 0x000fe80000000800 */
[----:B------:R-:W-:Y:S04]  /*03a0*/  STS [R4+0x2080], R25 ;  /* 0x0020801904007388 */ /* 0x000fe80000000800 */
[----:B------:R-:W-:Y:S04]  /*03b0*/  STS [R5], R24 ;  /* 0x0000001805007388 */ /* 0x000fe80000000800 */
[----:B------:R-:W-:Y:S04]  /*03c0*/  STS [R5+0x80], R26 ;  /* 0x0000801a05007388 */ /* 0x000fe80000000800 */
[----:B------:R-:W-:Y:S04]  /*03d0*/  STS [R5+0x2000], R28 ;  /* 0x0020001c05007388 */ /* 0x000fe80000000800 */
[----:B------:R-:W-:Y:S01]  /*03e0*/  STS [R5+0x2080], R27 ;  /* 0x0020801b05007388 */ /* 0x000fe20000000800 */
[----:B------:R-:W-:Y:S06]  /*03f0*/  BAR.SYNC.DEFER_BLOCKING 0x0 ;  /* 0x0000000000007b1d */ /* 0x000fec0000010000 */
[----:B------:R-:W-:Y:S04]  /*0400*/  LDS R11, [R3] ;  /* 0x00000000030b7984 */ /* 0x000fe80000000800 */
[----:B------:R-:W-:Y:S04]  /*0410*/  LDS R24, [R2] ;  /* 0x0000000002187984 */ /* 0x000fe80000000800 */
[----:B------:R-:W-:Y:S04]  /*0420*/  LDS R29, [R3+0x2000] ;  /* 0x00200000031d7984 */ /* 0x000fe80000000800 */
[----:B------:R-:W0:Y:S04]  /*0430*/  LDS.128 R12, [R0] ;  /* 0x00000000000c7984 */ /* 0x000e280000000c00 */
[----:B------:R-:W1:Y:S04]  /*0440*/  LDS.128 R16, [R0+0x2000] ;  /* 0x0020000000107984 */ /* 0x000e680000000c00 */
[----:B------:R-:W-:Y:S04]  /*0450*/  LDS R10, [R3+0x80] ;  /* 0x00008000030a7984 */ /* 0x000fe80000000800 */
[----:B------:R-:W2:Y:S04]  /*0460*/  LDS R9, [R2+0x80] ;  /* 0x0000800002097984 */ /* 0x000ea80000000800 */
[----:B------:R-:W3:Y:S04]  /*0470*/  LDS R7, [R3+0x2080] ;  /* 0x0020800003077984 */ /* 0x000ee80000000800 */
[----:B------:R-:W4:Y:S04]  /*0480*/  LDS R6, [R2+0x100] ;  /* 0x0001000002067984 */ /* 0x000f280000000800 */
[----:B------:R-:W5:Y:S04]  /*0490*/  LDS R4, [R2+0x180] ;  /* 0x0001800002047984 */ /* 0x000f680000000800 */
[----:B------:R-:W5:Y:S04]  /*04a0*/  LDS R5, [R2+0x200] ;  /* 0x0002000002057984 */ /* 0x000f680000000800 */
[----:B------:R-:W5:Y:S04]  /*04b0*/  LDS R25, [R2+0x280] ;  /* 0x0002800002197984 */ /* 0x000f680000000800 */
[----:B------:R-:W5:Y:S01]  /*04c0*/  LDS R26, [R2+0x300] ;  /* 0x00030000021a7984 */ /* 0x000f620000000800 */
[----:B0-----:R-:W-:-:S03]  /*04d0*/  VIADDMNMX R8, R24, R12, R11, PT ;  /* 0x0000000c18087246 */ /* 0x001fc6000380010b */
[----:B------:R-:W-:Y:S01]  /*04e0*/  LDS R28, [R2+0x3980] ;  /* 0x00398000021c7984 */ /* 0x000fe20000000800 */
[----:B-1----:R-:W-:-:S03]  /*04f0*/  VIADDMNMX R29, R24, R16, R29, PT ;  /* 0x00000010181d7246 */ /* 0x002fc6000380011d */
[----:B------:R-:W0:Y:S01]  /*0500*/  LDS R24, [R2+0x380] ;  /* 0x0003800002187984 */ /* 0x000e220000000800 */
[C---:B--2---:R-:W-:Y:S02]  /*0510*/  VIADDMNMX R10, R9.reuse, R12, R10, PT ;  /* 0x0000000c090a7246 */ /* 0x044fe4000380010a */
[----:B---3--:R-:W-:Y:S02]  /*0520*/  VIADDMNMX R7, R9, R16, R7, PT ;  /* 0x0000001009077246 */ /* 0x008fe40003800107 */
[C---:B----4-:R-:W-:Y:S02]  /*0530*/  VIADDMNMX R8, R6.reuse, R13, R8, PT ;  /* 0x0000000d06087246 */ /* 0x050fe40003800108 */
[----:B------:R-:W-:Y:S02]  /*0540*/  VIADDMNMX R16, R6, R17, R29, PT ;  /* 0x0000001106107246 */ /* 0x000fe4000380011d */
[C---:B-----5:R-:W-:Y:S02]  /*0550*/  VIADDMNMX R10, R4.reuse, R13, R10, PT ;  /* 0x0000000d040a7246 */ /* 0x060fe4000380010a */
[----:B------:R-:W-:Y:S01]  /*0560*/  VIADDMNMX R17, R4, R17, R7, PT ;  /* 0x0000001104117246 */ /* 0x000fe20003800107 */
[----:B------:R-:W-:Y:S01]  /*0570*/  LDS R13, [R2+0x400] ;  /* 0x00040000020d7984 */ /* 0x000fe20000000800 */
[----:B------:R-:W-:-:S02]  /*0580*/  VIADDMNMX R12, R5, R14, R8, PT ;  /* 0x0000000e050c7246 */ /* 0x000fc40003800108 */
[----:B------:R-:W-:Y:S02]  /*0590*/  VIADDMNMX R16, R5, R18, R16, PT ;  /* 0x0000001205107246 */ /* 0x000fe40003800110 */
[C---:B------:R-:W-:Y:S01]  /*05a0*/  VIADDMNMX R14, R25.reuse, R14, R10, PT ;  /* 0x0000000e190e7246 */ /* 0x040fe2000380010a */
[----:B------:R-:W1:Y:S04]  /*05b0*/  LDS.128 R4, [R0+0x10] ;  /* 0x0000100000047984 */ /* 0x000e680000000c00 */
[----:B------:R-:W2:Y:S01]  /*05c0*/  LDS.128 R8, [R0+0x2010] ;  /* 0x0020100000087984 */ /* 0x000ea20000000c00 */
[----:B------:R-:W-:Y:S02]  /*05d0*/  VIADDMNMX R18, R25, R18, R17, PT ;  /* 0x0000001219127246 */ /* 0x000fe40003800111 */
[C---:B------:R-:W-:Y:S01]  /*05e0*/  VIADDMNMX R12, R26.reuse, R15, R12, PT ;  /* 0x0000000f1a0c7246 */ /* 0x040fe2000380010c */
[----:B------:R-:W3:Y:S01]  /*05f0*/  LDS R17, [R2+0x480] ;  /* 0x0004800002117984 */ /* 0x000ee20000000800 */
[----:B------:R-:W-:-:S03]  /*0600*/  VIADDMNMX R26, R26, R19, R16, PT ;  /* 0x000000131a1a7246 */ /* 0x000fc60003800110 */
[----:B------:R-:W-:Y:S01]  /*0610*/  LDS R25, [R2+0x680] ;  /* 0x0006800002197984 */ /* 0x000fe20000000800 */
[C---:B0-----:R-:W-:Y:S02]  /*0620*/  VIADDMNMX R15, R24.reuse, R15, R14, PT ;  /* 0x0000000f180f7246 */ /* 0x041fe4000380010e */
[----:B------:R-:W-:Y:S01]  /*0630*/  VIADDMNMX R16, R24, R19, R18, PT ;  /* 0x0000001318107246 */ /* 0x000fe20003800112 */
[----:B------:R-:W0:Y:S04]  /*0640*/  LDS R14, [R2+0x500] ;  /* 0x00050000020e7984 */ /* 0x000e280000000800 */
[----:B------:R-:W4:Y:S04]  /*0650*/  LDS R18, [R2+0x580] ;  /* 0x0005800002127984 */ /* 0x000f280000000800 */
[----:B------:R-:W5:Y:S04]  /*0660*/  LDS R19, [R2+0x600] ;  /* 0x0006000002137984 */ /* 0x000f680000000800 */
[----:B------:R-:W5:Y:S01]  /*0670*/  LDS R24, [R2+0x700] ;  /* 0x0007000002187984 */ /* 0x000f620000000800 */
[----:B-1----:R-:W-:-:S02]  /*0680*/  VIADDMNMX R12, R13, R4, R12, PT ;  /* 0x000000040d0c7246 */ /* 0x002fc4000380010c */
[----:B--2---:R-:W-:Y:S02]  /*0690*/  VIADDMNMX R13, R13, R8, R26, PT ;  /* 0x000000080d0d7246 */ /* 0x004fe4000380011a */
[----:B------:R-:W1:Y:S01]  /*06a0*/  LDS R26, [R2+0x780] ;  /* 0x00078000021a7984 */ /* 0x000e620000000800 */
[C---:B---3--:R-:W-:Y:S02]  /*06b0*/  VIADDMNMX R15, R17.reuse, R4, R15, PT ;  /* 0x00000004110f7246 */ /* 0x048fe4000380010f */
[----:B------:R-:W-:Y:S02]  /*06c0*/  VIADDMNMX R16, R17, R8, R16, PT ;  /* 0x0000000811107246 */ /* 0x000fe40003800110 */
[C---:B0-----:R-:W-:Y:S02]  /*06d0*/  VIADDMNMX R4, R14.reuse, R5, R12, PT ;  /* 0x000000050e047246 */ /* 0x041fe4000380010c */
[----:B------:R-:W-:Y:S02]  /*06e0*/  VIADDMNMX R8, R14, R9, R13, PT ;  /* 0x000000090e087246 */ /* 0x000fe4000380010d */
[----:B----4-:R-:W-:-:S02]  /*06f0*/  VIADDMNMX R15, R18, R5, R15, PT ;  /* 0x00000005120f7246 */ /* 0x010fc4000380010f */
[----:B------:R-:W-:Y:S01]  /*0700*/  VIADDMNMX R9, R18, R9, R16, PT ;  /* 0x0000000912097246 */ /* 0x000fe20003800110 */
[----:B------:R-:W-:Y:S01]  /*0710*/  LDS R5, [R2+0x800] ;  /* 0x0008000002057984 */ /* 0x000fe20000000800 */
[-C--:B-----5:R-:W-:Y:S02]  /*0720*/  VIADDMNMX R4, R19, R6.reuse, R4, PT ;  /* 0x0000000613047246 */ /* 0x0a0fe40003800104 */
[----:B------:R-:W-:Y:S02]  /*0730*/  VIADDMNMX R6, R25, R6, R15, PT ;  /* 0x0000000619067246 */ /* 0x000fe4000380010f */
[-C--:B------:R-:W-:Y:S01]  /*0740*/  VIADDMNMX R8, R19, R10.reuse, R8, PT ;  /* 0x0000000a13087246 */ /* 0x080fe20003800108 */
[----:B------:R-:W0:Y:S01]  /*0750*/  LDS.128 R12, [R0+0x20] ;  /* 0x00002000000c7984 */ /* 0x000e220000000c00 */
[----:B------:R-:W-:-:S03]  /*0760*/  VIADDMNMX R10, R25, R10, R9, PT ;  /* 0x0000000a190a7246 */ /* 0x000fc60003800109 */
[----:B------:R-:W2:Y:S01]  /*0770*/  LDS.128 R16, [R0+0x2020] ;  /* 0x0020200000107984 */ /* 0x000ea20000000c00 */
[----:B------:R-:W-:-:S03]  /*0780*/  VIADDMNMX R4, R24, R7, R4, PT ;  /* 0x0000000718047246 */ /* 0x000fc60003800104 */
[----:B------:R-:W3:Y:S01]  /*0790*/  LDS R9, [R2+0x880] ;  /* 0x0008800002097984 */ /* 0x000ee20000000800 */
[----:B------:R-:W-:-:S03]  /*07a0*/  VIADDMNMX R24, R24, R11, R8, PT ;  /* 0x0000000b18187246 */ /* 0x000fc60003800108 */
[----:B------:R-:W-:Y:S01]  /*07b0*/  LDS R25, [R2+0xa80] ;  /* 0x000a800002197984 */ /* 0x000fe20000000800 */
[C---:B-1----:R-:W-:Y:S02]  /*07c0*/  VIADDMNMX R7, R26.reuse, R7, R6, PT ;  /* 0x000000071a077246 */ /* 0x042fe40003800106 */
[----:B------:R-:W-:Y:S01]  /*07d0*/  VIADDMNMX R8, R26, R11, R10, PT ;  /* 0x0000000b1a087246 */ /* 0x000fe2000380010a */
[----:B------:R-:W1:Y:S04]  /*07e0*/  LDS R6, [R2+0x900] ;  /* 0x0009000002067984 */ /* 0x000e680000000800 */
[----:B------:R-:W4:Y:S04]  /*07f0*/  LDS R10, [R2+0x980] ;  /* 0x00098000020a7984 */ /* 0x000f280000000800 */
[----:B------:R-:W5:Y:S04]  /*0800*/  LDS R11, [R2+0xa00] ;  /* 0x000a0000020b7984 */ /* 0x000f680000000800 */
[----:B------:R-:W-:Y:S01]  /*0810*/  LDS R26, [R2+0xb80] ;  /* 0x000b8000021a7984 */ /* 0x000fe20000000800 */
[----:B0-----:R-:W-:-:S02]  /*0820*/  VIADDMNMX R4, R5, R12, R4, PT ;  /* 0x0000000c05047246 */ /* 0x001fc40003800104 */
[----:B--2---:R-:W-:Y:S02]  /*0830*/  VIADDMNMX R5, R5, R16, R24, PT ;  /* 0x0000001005057246 */ /* 0x004fe40003800118 */
[----:B------:R-:W0:Y:S01]  /*0840*/  LDS R24, [R2+0xb00] ;  /* 0x000b000002187984 */ /* 0x000e220000000800 */
[C---:B---3--:R-:W-:Y:S02]  /*0850*/  VIADDMNMX R7, R9.reuse, R12, R7, PT ;  /* 0x0000000c09077246 */ /* 0x048fe40003800107 */
[----:B------:R-:W-:Y:S02]  /*0860*/  VIADDMNMX R8, R9, R16, R8, PT ;  /* 0x0000001009087246 */ /* 0x000fe40003800108 */
[C---:B-1----:R-:W-:Y:S02]  /*0870*/  VIADDMNMX R4, R6.reuse, R13, R4, PT ;  /* 0x0000000d06047246 */ /* 0x042fe40003800104 */
[----:B------:R-:W-:Y:S02]  /*0880*/  VIADDMNMX R5, R6, R17, R5, PT ;  /* 0x0000001106057246 */ /* 0x000fe40003800105 */
[----:B----4-:R-:W-:-:S02]  /*0890*/  VIADDMNMX R7, R10, R13, R7, PT ;  /* 0x0000000d0a077246 */ /* 0x010fc40003800107 */
[----:B------:R-:W-:Y:S01]  /*08a0*/  VIADDMNMX R17, R10, R17, R8, PT ;  /* 0x000000110a117246 */ /* 0x000fe20003800108 */
[----:B------:R-:W-:Y:S01]  /*08b0*/  LDS R13, [R2+0xc00] ;  /* 0x000c0000020d7984 */ /* 0x000fe20000000800 */
[C---:B-----5:R-:W-:Y:S02]  /*08c0*/  VIADDMNMX R12, R11.reuse, R14, R4, PT ;  /* 0x0000000e0b0c7246 */ /* 0x060fe40003800104 */
[----:B------:R-:W-:Y:S02]  /*08d0*/  VIADDMNMX R16, R11, R18, R5, PT ;  /* 0x000000120b107246 */ /* 0x000fe40003800105 */
[C---:B------:R-:W-:Y:S01]  /*08e0*/  VIADDMNMX R14, R25.reuse, R14, R7, PT ;  /* 0x0000000e190e7246 */ /* 0x040fe20003800107 */
[----:B------:R-:W-:Y:S04]  /*08f0*/  LDS.128 R8, [R0+0x2030] ;  /* 0x0020300000087984 */ /* 0x000fe80000000c00 */
[----:B------:R-:W1:Y:S01]  /*0900*/  LDS.128 R4, [R0+0x30] ;  /* 0x0000300000047984 */ /* 0x000e620000000c00 */
[----:B------:R-:W-:-:S03]  /*0910*/  VIADDMNMX R18, R25, R18, R17, PT ;  /* 0x0000001219127246 */ /* 0x000fc60003800111 */
[----:B------:R-:W2:Y:S04]  /*0920*/  LDS R17, [R2+0xc80] ;  /* 0x000c800002117984 */ /* 0x000ea80000000800 */
[----:B------:R-:W-:Y:S01]  /*0930*/  LDS R25, [R2+0xe80] ;  /* 0x000e800002197984 */ /* 0x000fe20000000800 */
[C---:B0-----:R-:W-:Y:S02]  /*0940*/  VIADDMNMX R12, R24.reuse, R15, R12, PT ;  /* 0x0000000f180c7246 */ /* 0x041fe4000380010c */
[----:B------:R-:W-:Y:S02]  /*0950*/  VIADDMNMX R24, R24, R19, R16, PT ;  /* 0x0000001318187246 */ /* 0x000fe40003800110 */
[C---:B------:R-:W-:Y:S02]  /*0960*/  VIADDMNMX R15, R26.reuse, R15, R14, PT ;  /* 0x0000000f1a0f7246 */ /* 0x040fe4000380010e */
[----:B------:R-:W-:Y:S01]  /*0970*/  VIADDMNMX R16, R26, R19, R18, PT ;  /* 0x000000131a107246 */ /* 0x000fe20003800112 */
[----:B------:R-:W0:Y:S04]  /*0980*/  LDS R14, [R2+0xd00] ;  /* 0x000d0000020e7984 */ /* 0x000e280000000800 */
[----:B------:R-:W3:Y:S04]  /*0990*/  LDS R18, [R2+0xd80] ;  /* 0x000d800002127984 */ /* 0x000ee80000000800 */
[----:B------:R-:W4:Y:S04]  /*09a0*/  LDS R19, [R2+0xe00] ;  /* 0x000e000002137984 */ /* 0x000f280000000800 */
[----:B------:R-:W5:Y:S01]  /*09b0*/  LDS R26, [R2+0xf00] ;  /* 0x000f0000021a7984 */ /* 0x000f620000000800 */
[----:B-1----:R-:W-:-:S02]  /*09c0*/  VIADDMNMX R12, R13, R4, R12, PT ;  /* 0x000000040d0c7246 */ /* 0x002fc4000380010c */
[----:B------:R-:W-:Y:S02]  /*09d0*/  VIADDMNMX R13, R13, R8, R24, PT ;  /* 0x000000080d0d7246 */ /* 0x000fe40003800118 */
[----:B------:R-:W1:Y:S01]  /*09e0*/  LDS R24, [R2+0xf80] ;  /* 0x000f800002187984 */ /* 0x000e620000000800 */
[C---:B--2---:R-:W-:Y:S02]  /*09f0*/  VIADDMNMX R15, R17.reuse, R4, R15, PT ;  /* 0x00000004110f7246 */ /* 0x044fe4000380010f */
[----:B------:R-:W-:Y:S02]  /*0a00*/  VIADDMNMX R16, R17, R8, R16, PT ;  /* 0x0000000811107246 */ /* 0x000fe40003800110 */
[C---:B0-----:R-:W-:Y:S02]  /*0a10*/  VIADDMNMX R4, R14.reuse, R5, R12, PT ;  /* 0x000000050e047246 */ /* 0x041fe4000380010c */
[----:B------:R-:W-:Y:S02]  /*0a20*/  VIADDMNMX R8, R14, R9, R13, PT ;  /* 0x000000090e087246 */ /* 0x000fe4000380010d */
[----:B---3--:R-:W-:-:S02]  /*0a30*/  VIADDMNMX R15, R18, R5, R15, PT ;  /* 0x00000005120f7246 */ /* 0x008fc4000380010f */
[----:B------:R-:W-:Y:S01]  /*0a40*/  VIADDMNMX R9, R18, R9, R16, PT ;  /* 0x0000000912097246 */ /* 0x000fe20003800110 */
[----:B------:R-:W-:Y:S01]  /*0a50*/  LDS R5, [R2+0x1000] ;  /* 0x0010000002057984 */ /* 0x000fe20000000800 */
[-C--:B----4-:R-:W-:Y:S02]  /*0a60*/  VIADDMNMX R4, R19, R6.reuse, R4, PT ;  /* 0x0000000613047246 */ /* 0x090fe40003800104 */
[----:B------:R-:W-:Y:S02]  /*0a70*/  VIADDMNMX R6, R25, R6, R15, PT ;  /* 0x0000000619067246 */ /* 0x000fe4000380010f */
[-C--:B------:R-:W-:Y:S01]  /*0a80*/  VIADDMNMX R8, R19, R10.reuse, R8, PT ;  /* 0x0000000a13087246 */ /* 0x080fe20003800108 */
[----:B------:R-:W0:Y:S01]  /*0a90*/  LDS.128 R12, [R0+0x40] ;  /* 0x00004000000c7984 */ /* 0x000e220000000c00 */
[----:B------:R-:W-:-:S03]  /*0aa0*/  VIADDMNMX R10, R25, R10, R9, PT ;  /* 0x0000000a190a7246 */ /* 0x000fc60003800109 */
[----:B------:R-:W2:Y:S01]  /*0ab0*/  LDS.128 R16, [R0+0x2040] ;  /* 0x0020400000107984 */ /* 0x000ea20000000c00 */
[----:B-----5:R-:W-:-:S03]  /*0ac0*/  VIADDMNMX R4, R26, R7, R4, PT ;  /* 0x000000071a047246 */ /* 0x020fc60003800104 */
        /* <DEDUP_REMOVED lines=8> */
[----:B------:R-:W5:Y:S01]  /*0b50*/  LDS R24, [R2+0x1300] ;  /* 0x0013000002187984 */ /* 0x000f620000000800 */
        /* <DEDUP_REMOVED lines=15> */
[----:B------:R-:W-:-:S02]  /*0c50*/  VIADDMNMX R18, R25, R18, R17, PT ;  /* 0x0000001219127246 */ /* 0x000fc40003800111 */
[C---:B------:R-:W-:Y:S01]  /*0c60*/  VIADDMNMX R12, R24.reuse, R15, R12, PT ;  /* 0x0000000f180c7246 */ /* 0x040fe2000380010c */
[----:B------:R-:W2:Y:S01]  /*0c70*/  LDS R17, [R2+0x1480] ;  /* 0x0014800002117984 */ /* 0x000ea20000000800 */
[----:B------:R-:W-:-:S03]  /*0c80*/  VIADDMNMX R24, R24, R19, R16, PT ;  /* 0x0000001318187246 */ /* 0x000fc60003800110 */
[----:B------:R-:W-:Y:S01]  /*0c90*/  LDS R25, [R2+0x1680] ;  /* 0x0016800002197984 */ /* 0x000fe20000000800 */
[C---:B0-----:R-:W-:Y:S02]  /*0ca0*/  VIADDMNMX R15, R26.reuse, R15, R14, PT ;  /* 0x0000000f1a0f7246 */ /* 0x041fe4000380010e */
[----:B------:R-:W-:Y:S01]  /*0cb0*/  VIADDMNMX R16, R26, R19, R18, PT ;  /* 0x000000131a107246 */ /* 0x000fe20003800112 */
[----:B------:R-:W0:Y:S04]  /*0cc0*/  LDS R14, [R2+0x1500] ;  /* 0x00150000020e7984 */ /* 0x000e280000000800 */
[----:B------:R-:W3:Y:S04]  /*0cd0*/  LDS R18, [R2+0x1580] ;  /* 0x0015800002127984 */ /* 0x000ee80000000800 */
[----:B------:R-:W4:Y:S04]  /*0ce0*/  LDS R19, [R2+0x1600] ;  /* 0x0016000002137984 */ /* 0x000f280000000800 */
[----:B------:R-:W-:Y:S01]  /*0cf0*/  LDS R26, [R2+0x1780] ;  /* 0x00178000021a7984 */ /* 0x000fe20000000800 */
        /* <DEDUP_REMOVED lines=15> */
[----:B------:R-:W2:Y:S04]  /*0df0*/  LDS.128 R16, [R0+0x2060] ;  /* 0x0020600000107984 */ /* 0x000ea80000000c00 */
[----:B------:R-:W3:Y:S04]  /*0e00*/  LDS R9, [R2+0x1880] ;  /* 0x0018800002097984 */ /* 0x000ee80000000800 */
[----:B------:R-:W-:Y:S01]  /*0e10*/  LDS R25, [R2+0x1a80] ;  /* 0x001a800002197984 */ /* 0x000fe20000000800 */
[C---:B-1----:R-:W-:Y:S02]  /*0e20*/  VIADDMNMX R4, R24.reuse, R7, R4, PT ;  /* 0x0000000718047246 */ /* 0x042fe40003800104 */
[----:B------:R-:W-:-:S02]  /*0e30*/  VIADDMNMX R24, R24, R11, R8, PT ;  /* 0x0000000b18187246 */ /* 0x000fc40003800108 */
[C---:B------:R-:W-:Y:S02]  /*0e40*/  VIADDMNMX R7, R26.reuse, R7, R6, PT ;  /* 0x000000071a077246 */ /* 0x040fe40003800106 */
        /* <DEDUP_REMOVED lines=23> */
[----:B------:R-:W-:Y:S02]  /*0fc0*/  VIADDMNMX R26, R26, R19, R16, PT ;  /* 0x000000131a1a7246 */ /* 0x000fe40003800110 */
[C---:B0-----:R-:W-:Y:S01]  /*0fd0*/  VIADDMNMX R15, R24.reuse, R15, R14, PT ;  /* 0x0000000f180f7246 */ /* 0x041fe2000380010e */
[----:B------:R-:W-:Y:S01]  /*0fe0*/  LDS R25, [R2+0x1e80] ;  /* 0x001e800002197984 */ /* 0x000fe20000000800 */
[----:B------:R-:W-:-:S03]  /*0ff0*/  VIADDMNMX R16, R24, R19, R18, PT ;  /* 0x0000001318107246 */ /* 0x000fc60003800112 */
        /* <DEDUP_REMOVED lines=46> */
[----:B------:R-:W2:Y:S01]  /*12e0*/  LDS R17, [R2+0x2480] ;  /* 0x0024800002117984 */ /* 0x000ea20000000800 */
[----:B0-----:R-:W-:-:S03]  /*12f0*/  VIADDMNMX R12, R24, R15, R12, PT ;  /* 0x0000000f180c7246 */ /* 0x001fc6000380010c */
[----:B------:R-:W-:Y:S01]  /*1300*/  LDS R25, [R2+0x2680] ;  /* 0x0026800002197984 */ /* 0x000fe20000000800 */
        /* <DEDUP_REMOVED lines=117> */
[-C--:B------:R-:W-:Y:S02]  /*1a60*/  VIADDMNMX R4, R14, R5.reuse, R12, PT ;  /* 0x000000050e047246 */ /* 0x080fe4000380010c */
[----:B---3--:R-:W-:-:S02]  /*1a70*/  VIADDMNMX R15, R18, R5, R15, PT ;  /* 0x00000005120f7246 */ /* 0x008fc4000380010f */
[----:B------:R-:W-:Y:S01]  /*1a80*/  VIADDMNMX R9, R18, R9, R16, PT ;  /* 0x0000000912097246 */ /* 0x000fe20003800110 */
[----:B------:R-:W-:Y:S01]  /*1a90*/  LDS R5, [R2+0x3800] ;  /* 0x0038000002057984 */ /* 0x000fe20000000800 */
[C---:B----4-:R-:W-:Y:S02]  /*1aa0*/  VIADDMNMX R8, R19.reuse, R10, R8, PT ;  /* 0x0000000a13087246 */ /* 0x050fe40003800108 */
[-C--:B------:R-:W-:Y:S02]  /*1ab0*/  VIADDMNMX R4, R19, R6.reuse, R4, PT ;  /* 0x0000000613047246 */ /* 0x080fe40003800104 */
[C---:B------:R-:W-:Y:S01]  /*1ac0*/  VIADDMNMX R27, R25.reuse, R6, R15, PT ;  /* 0x00000006191b7246 */ /* 0x040fe2000380010f */
[----:B------:R-:W0:Y:S01]  /*1ad0*/  LDS.128 R16, [R0+0x20e0] ;  /* 0x0020e00000107984 */ /* 0x000e220000000c00 */
[----:B------:R-:W-:-:S03]  /*1ae0*/  VIADDMNMX R10, R25, R10, R9, PT ;  /* 0x0000000a190a7246 */ /* 0x000fc60003800109 */
[----:B------:R-:W2:Y:S01]  /*1af0*/  LDS.128 R12, [R0+0xe0] ;  /* 0x0000e000000c7984 */ /* 0x000ea20000000c00 */
[----:B-----5:R-:W-:-:S03]  /*1b00*/  VIADDMNMX R6, R24, R11, R8, PT ;  /* 0x0000000b18067246 */ /* 0x020fc60003800108 */
[----:B------:R-:W3:Y:S04]  /*1b10*/  LDS R9, [R2+0x3880] ;  /* 0x0038800002097984 */ /* 0x000ee80000000800 */
[----:B------:R-:W4:Y:S04]  /*1b20*/  LDS R8, [R2+0x3900] ;  /* 0x0039000002087984 */ /* 0x000f280000000800 */
[----:B------:R-:W5:Y:S01]  /*1b30*/  LDS R25, [R2+0x3a00] ;  /* 0x003a000002197984 */ /* 0x000f620000000800 */
[----:B-1----:R-:W-:-:S03]  /*1b40*/  VIADDMNMX R10, R26, R11, R10, PT ;  /* 0x0000000b1a0a7246 */ /* 0x002fc6000380010a */
[----:B------:R-:W1:Y:S01]  /*1b50*/  LDS R11, [R2+0x3a80] ;  /* 0x003a8000020b7984 */ /* 0x000e620000000800 */
[-C--:B------:R-:W-:Y:S02]  /*1b60*/  VIADDMNMX R4, R24, R7.reuse, R4, PT ;  /* 0x0000000718047246 */ /* 0x080fe40003800104 */
[----:B------:R-:W-:Y:S01]  /*1b70*/  VIADDMNMX R7, R26, R7, R27, PT ;  /* 0x000000071a077246 */ /* 0x000fe2000380011b */
[----:B------:R-:W1:Y:S04]  /*1b80*/  LDS R24, [R2+0x3b00] ;  /* 0x003b000002187984 */ /* 0x000e680000000800 */
[----:B------:R-:W1:Y:S01]  /*1b90*/  LDS R26, [R2+0x3b80] ;  /* 0x003b8000021a7984 */ /* 0x000e620000000800 */
[C---:B0-----:R-:W-:Y:S02]  /*1ba0*/  VIADDMNMX R6, R5.reuse, R16, R6, PT ;  /* 0x0000001005067246 */ /* 0x041fe40003800106 */
[----:B--2---:R-:W-:-:S02]  /*1bb0*/  VIADDMNMX R4, R5, R12, R4, PT ;  /* 0x0000000c05047246 */ /* 0x004fc40003800104 */
[C---:B---3--:R-:W-:Y:S02]  /*1bc0*/  VIADDMNMX R7, R9.reuse, R12, R7, PT ;  /* 0x0000000c09077246 */ /* 0x048fe40003800107 */
[----:B------:R-:W-:Y:S02]  /*1bd0*/  VIADDMNMX R10, R9, R16, R10, PT ;  /* 0x00000010090a7246 */ /* 0x000fe4000380010a */
[C---:B----4-:R-:W-:Y:S01]  /*1be0*/  VIADDMNMX R4, R8.reuse, R13, R4, PT ;  /* 0x0000000d08047246 */ /* 0x050fe20003800104 */
[----:B------:R-:W-:Y:S01]  /*1bf0*/  LDS R16, [R2+0x3d80] ;  /* 0x003d800002107984 */ /* 0x000fe20000000800 */
[----:B------:R-:W-:Y:S02]  /*1c00*/  VIADDMNMX R6, R8, R17, R6, PT ;  /* 0x0000001108067246 */ /* 0x000fe40003800106 */
[C---:B------:R-:W-:Y:S02]  /*1c10*/  VIADDMNMX R7, R28.reuse, R13, R7, PT ;  /* 0x0000000d1c077246 */ /* 0x040fe40003800107 */
[----:B------:R-:W-:Y:S01]  /*1c20*/  VIADDMNMX R10, R28, R17, R10, PT ;  /* 0x000000111c0a7246 */ /* 0x000fe2000380010a */
[----:B------:R-:W-:Y:S01]  /*1c30*/  LDS R13, [R2+0x3c80] ;  /* 0x003c8000020d7984 */ /* 0x000fe20000000800 */
[----:B-----5:R-:W-:-:S02]  /*1c40*/  VIADDMNMX R12, R25, R14, R4, PT ;  /* 0x0000000e190c7246 */ /* 0x020fc40003800104 */
[----:B------:R-:W-:Y:S01]  /*1c50*/  VIADDMNMX R25, R25, R18, R6, PT ;  /* 0x0000001219197246 */ /* 0x000fe20003800106 */
[----:B------:R-:W-:Y:S01]  /*1c60*/  LDS R17, [R2+0x3c00] ;  /* 0x003c000002117984 */ /* 0x000fe20000000800 */
[C---:B-1----:R-:W-:Y:S02]  /*1c70*/  VIADDMNMX R14, R11.reuse, R14, R7, PT ;  /* 0x0000000e0b0e7246 */ /* 0x042fe40003800107 */
[----:B------:R-:W-:Y:S01]  /*1c80*/  VIADDMNMX R27, R11, R18, R10, PT ;  /* 0x000000120b1b7246 */ /* 0x000fe2000380010a */
[----:B------:R-:W0:Y:S04]  /*1c90*/  LDS.128 R4, [R0+0xf0] ;  /* 0x0000f00000047984 */ /* 0x000e280000000c00 */
[----:B------:R-:W1:Y:S01]  /*1ca0*/  LDS.128 R8, [R0+0x20f0] ;  /* 0x0020f00000087984 */ /* 0x000e620000000c00 */
[----:B------:R-:W-:-:S03]  /*1cb0*/  VIADDMNMX R12, R24, R15, R12, PT ;  /* 0x0000000f180c7246 */ /* 0x000fc6000380010c */
[----:B------:R-:W2:Y:S01]  /*1cc0*/  LDS R18, [R2+0x3d00] ;  /* 0x003d000002127984 */ /* 0x000ea20000000800 */
[----:B------:R-:W-:Y:S02]  /*1cd0*/  VIADDMNMX R25, R24, R19, R25, PT ;  /* 0x0000001318197246 */ /* 0x000fe40003800119 */
[C---:B------:R-:W-:Y:S01]  /*1ce0*/  VIADDMNMX R28, R26.reuse, R15, R14, PT ;  /* 0x0000000f1a1c7246 */ /* 0x040fe2000380010e */
[----:B------:R-:W-:Y:S01]  /*1cf0*/  LDS R24, [R2+0x3f00] ;  /* 0x003f000002187984 */ /* 0x000fe20000000800 */
[----:B------:R-:W-:-:S03]  /*1d00*/  VIADDMNMX R27, R26, R19, R27, PT ;  /* 0x000000131a1b7246 */ /* 0x000fc6000380011b */
[----:B------:R-:W3:Y:S04]  /*1d10*/  LDS R15, [R2+0x3e80] ;  /* 0x003e8000020f7984 */ /* 0x000ee80000000800 */
[----:B------:R-:W4:Y:S04]  /*1d20*/  LDS R19, [R2+0x3e00] ;  /* 0x003e000002137984 */ /* 0x000f280000000800 */
[----:B------:R-:W5:Y:S01]  /*1d30*/  LDS R14, [R2+0x3f80] ;  /* 0x003f8000020e7984 */ /* 0x000f620000000800 */
[-C--:B0-----:R-:W-:Y:S02]  /*1d40*/  VIADDMNMX R28, R13, R4.reuse, R28, PT ;  /* 0x000000040d1c7246 */ /* 0x081fe4000380011c */
[----:B------:R-:W-:-:S02]  /*1d50*/  VIADDMNMX R12, R17, R4, R12, PT ;  /* 0x00000004110c7246 */ /* 0x000fc4000380010c */
[-C--:B-1----:R-:W-:Y:S02]  /*1d60*/  VIADDMNMX R25, R17, R8.reuse, R25, PT ;  /* 0x0000000811197246 */ /* 0x082fe40003800119 */
[----:B------:R-:W-:Y:S02]  /*1d70*/  VIADDMNMX R27, R13, R8, R27, PT ;  /* 0x000000080d1b7246 */ /* 0x000fe4000380011b */
[-C--:B------:R-:W-:Y:S02]  /*1d80*/  VIADDMNMX R28, R16, R5.reuse, R28, PT ;  /* 0x00000005101c7246 */ /* 0x080fe4000380011c */
[C---:B--2---:R-:W-:Y:S02]  /*1d90*/  VIADDMNMX R12, R18.reuse, R5, R12, PT ;  /* 0x00000005120c7246 */ /* 0x044fe4000380010c */
[-C--:B------:R-:W-:Y:S02]  /*1da0*/  VIADDMNMX R25, R18, R9.reuse, R25, PT ;  /* 0x0000000912197246 */ /* 0x080fe40003800119 */
[----:B------:R-:W-:-:S02]  /*1db0*/  VIADDMNMX R27, R16, R9, R27, PT ;  /* 0x00000009101b7246 */ /* 0x000fc4000380011b */
[C---:B---3--:R-:W-:Y:S02]  /*1dc0*/  VIADDMNMX R28, R15.reuse, R6, R28, PT ;  /* 0x000000060f1c7246 */ /* 0x048fe4000380011c */
[----:B------:R-:W-:Y:S02]  /*1dd0*/  VIADDMNMX R27, R15, R10, R27, PT ;  /* 0x0000000a0f1b7246 */ /* 0x000fe4000380011b */
[C---:B----4-:R-:W-:Y:S02]  /*1de0*/  VIADDMNMX R12, R19.reuse, R6, R12, PT ;  /* 0x00000006130c7246 */ /* 0x050fe4000380010c */
[----:B------:R-:W-:Y:S02]  /*1df0*/  VIADDMNMX R25, R19, R10, R25, PT ;  /* 0x0000000a13197246 */ /* 0x000fe40003800119 */
[-C--:B-----5:R-:W-:Y:S02]  /*1e00*/  VIADDMNMX R28, R14, R7.reuse, R28, PT ;  /* 0x000000070e1c7246 */ /* 0x0a0fe4000380011c */
[----:B------:R-:W-:-:S02]  /*1e10*/  VIADDMNMX R12, R24, R7, R12, PT ;  /* 0x00000007180c7246 */ /* 0x000fc4000380010c */
[-C--:B------:R-:W-:Y:S02]  /*1e20*/  VIADDMNMX R27, R14, R11.reuse, R27, PT ;  /* 0x0000000b0e1b7246 */ /* 0x080fe4000380011b */
[----:B------:R-:W-:Y:S01]  /*1e30*/  VIADDMNMX R25, R24, R11, R25, PT ;  /* 0x0000000b18197246 */ /* 0x000fe20003800119 */
[----:B------:R-:W-:Y:S04]  /*1e40*/  STG.E desc[UR8][R22.64+0x80], R28 ;  /* 0x0000801c16007986 */ /* 0x000fe8000c101908 */
[----:B------:R-:W-:Y:S04]  /*1e50*/  STG.E desc[UR8][R22.64], R12 ;  /* 0x0000000c16007986 */ /* 0x000fe8000c101908 */
[----:B------:R-:W-:Y:S04]  /*1e60*/  STS [R3], R12 ;  /* 0x0000000c03007388 */ /* 0x000fe80000000800 */
[----:B------:R-:W-:Y:S04]  /*1e70*/  STS [R3+0x80], R28 ;  /* 0x0000801c03007388 */ /* 0x000fe80000000800 */
[----:B------:R-:W-:Y:S04]  /*1e80*/  STS [R3+0x2000], R25 ;  /* 0x0020001903007388 */ /* 0x000fe80000000800 */
[----:B------:R-:W-:Y:S04]  /*1e90*/  STS [R3+0x2080], R27 ;  /* 0x0020801b03007388 */ /* 0x000fe80000000800 */
[----:B------:R-:W-:Y:S04]  /*1ea0*/  STG.E desc[UR8][R20.64], R25 ;  /* 0x0000001914007986 */ /* 0x000fe8000c101908 */
[----:B------:R-:W-:Y:S01]  /*1eb0*/  STG.E desc[UR8][R20.64+0x80], R27 ;  /* 0x0000801b14007986 */ /* 0x000fe2000c101908 */
[----:B------:R-:W-:Y:S05]  /*1ec0*/  EXIT ;  /* 0x000000000000794d */ /* 0x000fea0003800000 */
.L_x_0:
[----:B------:R-:W-:-:S00]  /*1ed0*/  BRA `(.L_x_0) ;  /* 0xfffffffc00fc7947 */ /* 0x000fc0000383ffff */
[----:B------:R-:W-:-:S00]  /*1ee0*/  NOP ;  /* 0x0000000000007918 */ /* 0x000fc00000000000 */
        /* <DEDUP_REMOVED lines=9> */
.L_x_3:


//--------------------- .text._Z10cal_phase2iPiii --------------------------
	.section	.text._Z10cal_phase2iPiii,"ax",@progbits
	.align	128
        .global         _Z10cal_phase2iPiii
        .type           _Z10cal_phase2iPiii,@function
        .size           _Z10cal_phase2iPiii,(.L_x_4 - _Z10cal_phase2iPiii)
        .other          _Z10cal_phase2iPiii,@"STO_CUDA_ENTRY STV_DEFAULT"
_Z10cal_phase2iPiii:
.text._Z10cal_phase2iPiii:
[----:B------:R-:W-:Y:S01]  /*0000*/  LDC R1, c[0x0][0x37c] ;  /* 0x0000df00ff017b82 */ /* 0x000fe20000000800 */
[----:B------:R-:W0:Y:S07]  /*0010*/  S2R R2, SR_CTAID.X ;  /* 0x0000000000027919 */ /* 0x000e2e0000002500 */
[----:B------:R-:W0:Y:S02]  /*0020*/  LDC R3, c[0x0][0x394] ;  /* 0x0000e500ff037b82 */ /* 0x000e240000000800 */
[----:B0-----:R-:W-:-:S13]  /*0030*/  ISETP.NE.AND P0, PT, R2, R3, PT ;  /* 0x000000030200720c */ /* 0x001fda0003f05270 */
[----:B------:R-:W-:Y:S05]  /*0040*/  @!P0 EXIT ;  /* 0x000000000000894d */ /* 0x000fea0003800000 */
[----:B------:R-:W0:Y:S01]  /*0050*/  S2R R12, SR_TID.Y ;  /* 0x00000000000c7919 */ /* 0x000e220000002200 */
[----:B------:R-:W1:Y:S01]  /*0060*/  LDC R4, c[0x0][0x380] ;  /* 0x0000e000ff047b82 */ /* 0x000e620000000800 */
[----:B------:R-:W2:Y:S01]  /*0070*/  LDCU.64 UR8, c[0x0][0x358] ;  /* 0x00006b00ff0877ac */ /* 0x000ea20008000a00 */
[----:B------:R-:W3:Y:S06]  /*0080*/  S2R R11, SR_TID.X ;  /* 0x00000000000b7919 */ /* 0x000eec0000002100 */
[----:B------:R-:W4:Y:S01]  /*0090*/  LDC.64 R6, c[0x0][0x388] ;  /* 0x0000e200ff067b82 */ /* 0x000f220000000a00 */
[----:B0-----:R-:W-:-:S02]  /*00a0*/  IMAD R0, R3, 0x40, R12 ;  /* 0x0000004003007824 */ /* 0x001fc400078e020c */
[--C-:B---3--:R-:W-:Y:S02]  /*00b0*/  IMAD R3, R3, 0x40, R11.reuse ;  /* 0x0000004003037824 */ /* 0x108fe400078e020b */
[C---:B------:R-:W-:Y:S02]  /*00c0*/  IMAD R5, R2.reuse, 0x40, R11 ;  /* 0x0000004002057824 */ /* 0x040fe400078e020b */
[----:B------:R-:W-:Y:S02]  /*00d0*/  IMAD R2, R2, 0x40, R12 ;  /* 0x0000004002027824 */ /* 0x000fe400078e020c */
[CC--:B-1----:R-:W-:Y:S02]  /*00e0*/  IMAD R19, R0.reuse, R4.reuse, R3 ;  /* 0x0000000400137224 */ /* 0x0c2fe400078e0203 */
[-C--:B------:R-:W-:Y:S02]  /*00f0*/  IMAD R9, R0, R4.reuse, R5 ;  /* 0x0000000400097224 */ /* 0x080fe400078e0205 */
[----:B------:R-:W-:-:S02]  /*0100*/  IMAD R3, R2, R4, R3 ;  /* 0x0000000402037224 */ /* 0x000fc400078e0203 */
[----:B----4-:R-:W-:-:S04]  /*0110*/  IMAD.WIDE R18, R19, 0x4, R6 ;  /* 0x0000000413127825 */ /* 0x010fc800078e0206 */
[--C-:B------:R-:W-:Y:S01]  /*0120*/  IMAD.WIDE R8, R9, 0x4, R6.reuse ;  /* 0x0000000409087825 */ /* 0x100fe200078e0206 */
[----:B--2---:R-:W2:Y:S03]  /*0130*/  LDG.E R15, desc[UR8][R18.64] ;  /* 0x00000008120f7981 */ /* 0x004ea6000c1e1900 */
[----:B------:R-:W-:Y:S01]  /*0140*/  IMAD.SHL.U32 R5, R4, 0x20, RZ ;  /* 0x0000002004057824 */ /* 0x000fe200078e00ff */
[----:B------:R0:W3:Y:S01]  /*0150*/  LDG.E R16, desc[UR8][R18.64+0x80] ;  /* 0x0000800812107981 */ /* 0x0000e2000c1e1900 */
[----:B------:R-:W-:-:S03]  /*0160*/  IMAD.WIDE R6, R3, 0x4, R6 ;  /* 0x0000000403067825 */ /* 0x000fc600078e0206 */
[----:B------:R-:W4:Y:S01]  /*0170*/  LDG.E R25, desc[UR8][R8.64] ;  /* 0x0000000808197981 */ /* 0x000f22000c1e1900 */
[----:B------:R-:W-:-:S03]  /*0180*/  IMAD.WIDE R20, R5, 0x4, R18 ;  /* 0x0000000405147825 */ /* 0x000fc600078e0212 */
[----:B------:R-:W5:Y:S01]  /*0190*/  LDG.E R27, desc[UR8][R8.64+0x80] ;  /* 0x00008008081b7981 */ /* 0x000f62000c1e1900 */
[----:B------:R-:W-:-:S03]  /*01a0*/  IMAD.WIDE R2, R5, 0x4, R8 ;  /* 0x0000000405027825 */ /* 0x000fc600078e0208 */
[----:B------:R-:W4:Y:S01]  /*01b0*/  LDG.E R17, desc[UR8][R20.64] ;  /* 0x0000000814117981 */ /* 0x000f22000c1e1900 */
[----:B------:R-:W-:-:S03]  /*01c0*/  IMAD.WIDE R4, R5, 0x4, R6 ;  /* 0x0000000405047825 */ /* 0x000fc600078e0206 */
[----:B------:R-:W5:Y:S04]  /*01d0*/  LDG.E R23, desc[UR8][R20.64+0x80] ;  /* 0x0000800814177981 */ /* 0x000f68000c1e1900 */
[----:B------:R-:W5:Y:S04]  /*01e0*/  LDG.E R29, desc[UR8][R2.64] ;  /* 0x00000008021d7981 */ /* 0x000f68000c1e1900 */
[----:B------:R-:W5:Y:S04]  /*01f0*/  LDG.E R22, desc[UR8][R2.64+0x80] ;  /* 0x0000800802167981 */ /* 0x000f68000c1e1900 */
[----:B------:R-:W5:Y:S04]  /*0200*/  LDG.E R24, desc[UR8][R6.64] ;  /* 0x0000000806187981 */ /* 0x000f68000c1e1900 */
[----:B------:R-:W5:Y:S04]  /*0210*/  LDG.E R26, desc[UR8][R6.64+0x80] ;  /* 0x00008008061a7981 */ /* 0x000f68000c1e1900 */
        /* <DEDUP_REMOVED lines=8> */
[----:B------:R-:W-:Y:S01]  /*02a0*/  ULEA UR4, UR6, UR4, 0x18 ;  /* 0x0000000406047291 */ /* 0x000fe2000f8ec0ff */
[----:B------:R-:W-:-:S03]  /*02b0*/  LEA R14, R12, UR7, 0x8 ;  /* 0x000000070c0e7c11 */ /* 0x000fc6000f8e40ff */
[C---:B------:R-:W-:Y:S02]  /*02c0*/  LEA R13, R11.reuse, UR5, 0x2 ;  /* 0x000000050b0d7c11 */ /* 0x040fe4000f8e10ff */
[C---:B------:R-:W-:Y:S01]  /*02d0*/  LEA R10, R12.reuse, UR4, 0x8 ;  /* 0x000000040c0a7c11 */ /* 0x040fe2000f8e40ff */
[C---:B0-----:R-:W-:Y:S02]  /*02e0*/  IMAD R18, R11.reuse, 0x4, R14 ;  /* 0x000000040b127824 */ /* 0x041fe400078e020e */
[----:B------:R-:W-:Y:S02]  /*02f0*/  IMAD R12, R12, 0x100, R13 ;  /* 0x000001000c0c7824 */ /* 0x000fe400078e020d */
[C---:B------:R-:W-:Y:S01]  /*0300*/  IMAD R0, R11.reuse, 0x4, R10 ;  /* 0x000000040b007824 */ /* 0x040fe200078e020a */
[----:B------:R-:W-:Y:S01]  /*0310*/  LEA R11, R11, UR7, 0x2 ;  /* 0x000000070b0b7c11 */ /* 0x000fe2000f8e10ff */
[----:B--2---:R-:W-:Y:S04]  /*0320*/  STS [R18], R15 ;  /* 0x0000000f12007388 */ /* 0x004fe80000000800 */
[----:B---3--:R-:W-:Y:S04]  /*0330*/  STS [R18+0x80], R16 ;  /* 0x0000801012007388 */ /* 0x008fe80000000800 */
[----:B----4-:R-:W-:Y:S04]  /*0340*/  STS [R18+0x2000], R17 ;  /* 0x0020001112007388 */ /* 0x010fe80000000800 */
        /* <DEDUP_REMOVED lines=12> */
[----:B------:R-:W0:Y:S04]  /*0410*/  LDS R15, [R13] ;  /* 0x000000000d0f7984 */ /* 0x000e280000000800 */
[----:B------:R-:W-:Y:S04]  /*0420*/  LDS R19, [R0] ;  /* 0x0000000000137984 */ /* 0x000fe80000000800 */
[----:B------:R-:W-:Y:S04]  /*0430*/  LDS R20, [R0+0x80] ;  /* 0x0000800000147984 */ /* 0x000fe80000000800 */
[----:B------:R-:W-:Y:S04]  /*0440*/  LDS R17, [R0+0x2000] ;  /* 0x0020000000117984 */ /* 0x000fe80000000800 */
[----:B------:R-:W-:Y:S04]  /*0450*/  LDS R21, [R12+0x80] ;  /* 0x000080000c157984 */ /* 0x000fe80000000800 */
[----:B------:R-:W-:Y:S01]  /*0460*/  LDS R25, [R12+0x2000] ;  /* 0x002000000c197984 */ /* 0x000fe20000000800 */
[----:B0-----:R-:W-:-:S03]  /*0470*/  VIADDMNMX R23, R15, R16, R23, PT ;  /* 0x000000100f177246 */ /* 0x001fc60003800117 */
[----:B------:R-:W-:Y:S04]  /*0480*/  LDS R15, [R0+0x2080] ;  /* 0x00208000000f7984 */ /* 0x000fe80000000800 */
[----:B------:R-:W-:Y:S04]  /*0490*/  STS [R12], R23 ;  /* 0x000000170c007388 */ /* 0x000fe80000000800 */
[----:B------:R-:W0:Y:S02]  /*04a0*/  LDS R18, [R13+0x80] ;  /* 0x000080000d127984 */ /* 0x000e240000000800 */
[----:B0-----:R-:W-:-:S05]  /*04b0*/  VIADDMNMX R21, R18, R16, R21, PT ;  /* 0x0000001012157246 */ /* 0x001fca0003800115 */
[----:B------:R-:W-:Y:S04]  /*04c0*/  STS [R12+0x80], R21 ;  /* 0x000080150c007388 */ /* 0x000fe80000000800 */
[----:B------:R-:W-:Y:S04]  /*04d0*/  LDS R24, [R10] ;  /* 0x000000000a187984 */ /* 0x000fe80000000800 */
[----:B------:R-:W0:Y:S04]  /*04e0*/  LDS R22, [R11] ;  /* 0x000000000b167984 */ /* 0x000e280000000800 */
[----:B------:R-:W-:Y:S04]  /*04f0*/  LDS R18, [R14+0x2000] ;  /* 0x002000000e127984 */ /* 0x000fe80000000800 */
[----:B------:R-:W1:Y:S01]  /*0500*/  LDS R16, [R13] ;  /* 0x000000000d107984 */ /* 0x000e620000000800 */
[----:B0-----:R-:W-:-:S03]  /*0510*/  VIADDMNMX R19, R22, R24, R19, PT ;  /* 0x0000001816137246 */ /* 0x001fc60003800113 */
[----:B------:R-:W-:Y:S01]  /*0520*/  LDS R24, [R13+0x80] ;  /* 0x000080000d187984 */ /* 0x000fe20000000800 */
[----:B-1----:R-:W-:-:S03]  /*0530*/  VIADDMNMX R16, R16, R18, R25, PT ;  /* 0x0000001210107246 */ /* 0x002fc60003800119 */
[----:B------:R-:W0:Y:S04]  /*0540*/  LDS R25, [R12+0x2080] ;  /* 0x002080000c197984 */ /* 0x000e280000000800 */
[----:B------:R-:W-:Y:S04]  /*0550*/  STS [R0], R19 ;  /* 0x0000001300007388 */ /* 0x000fe80000000800 */
[----:B------:R-:W1:Y:S01]  /*0560*/  LDS R26, [R10+0x2000] ;  /* 0x002000000a1a7984 */ /* 0x000e620000000800 */
[----:B0-----:R-:W-:-:S03]  /*0570*/  VIADDMNMX R18, R24, R18, R25, PT ;  /* 0x0000001218127246 */ /* 0x001fc60003800119 */
[----:B------:R-:W-:Y:S01]  /*0580*/  LDS R25, [R10] ;  /* 0x000000000a197984 */ /* 0x000fe20000000800 */
[----:B-1----:R-:W-:-:S03]  /*0590*/  VIADDMNMX R17, R22, R26, R17, PT ;  /* 0x0000001a16117246 */ /* 0x002fc60003800111 */
[----:B------:R-:W0:Y:S04]  /*05a0*/  LDS R22, [R11+0x80] ;  /* 0x000080000b167984 */ /* 0x000e280000000800 */
[----:B------:R-:W-:Y:S04]  /*05b0*/  STS [R0+0x2000], R17 ;  /* 0x0020001100007388 */ /* 0x000fe80000000800 */
[----:B------:R-:W-:Y:S04]  /*05c0*/  LDS R24, [R14+0x4] ;  /* 0x000004000e187984 */ /* 0x000fe80000000800 */
[----:B------:R-:W1:Y:S01]  /*05d0*/  LDS R26, [R13+0x100] ;  /* 0x000100000d1a7984 */ /* 0x000e620000000800 */
[----:B0-----:R-:W-:-:S03]  /*05e0*/  VIADDMNMX R20, R22, R25, R20, PT ;  /* 0x0000001916147246 */ /* 0x001fc60003800114 */
[----:B------:R-:W0:Y:S01]  /*05f0*/  LDS R25, [R10+0x2000] ;  /* 0x002000000a197984 */ /* 0x000e220000000800 */
[----:B-1----:R-:W-:-:S05]  /*0600*/  VIADDMNMX R23, R26, R24, R23, PT ;  /* 0x000000181a177246 */ /* 0x002fca0003800117 */
[----:B------:R-:W-:Y:S04]  /*0610*/  STS [R12], R23 ;  /* 0x000000170c007388 */ /* 0x000fe80000000800 */
[----:B------:R-:W1:Y:S01]  /*0620*/  LDS R26, [R13+0x180] ;  /* 0x000180000d1a7984 */ /* 0x000e620000000800 */
[----:B0-----:R-:W-:Y:S02]  /*0630*/  VIADDMNMX R15, R22, R25, R15, PT ;  /* 0x00000019160f7246 */ /* 0x001fe4000380010f */
[----:B-1----:R-:W-:-:S05]  /*0640*/  VIADDMNMX R21, R26, R24, R21, PT ;  /* 0x000000181a157246 */ /* 0x002fca0003800115 */
[----:B------:R-:W-:Y:S04]  /*0650*/  STS [R12+0x80], R21 ;  /* 0x000080150c007388 */ /* 0x000fe80000000800 */
[----:B------:R-:W-:Y:S04]  /*0660*/  LDS R26, [R10+0x4] ;  /* 0x000004000a1a7984 */ /* 0x000fe80000000800 */
[----:B------:R-:W0:Y:S04]  /*0670*/  LDS R22, [R11+0x100] ;  /* 0x000100000b167984 */ /* 0x000e280000000800 */
[----:B------:R-:W-:Y:S04]  /*0680*/  LDS R25, [R14+0x2004] ;  /* 0x002004000e197984 */ /* 0x000fe80000000800 */
[----:B------:R-:W1:Y:S01]  /*0690*/  LDS R24, [R13+0x100] ;  /* 0x000100000d187984 */ /* 0x000e620000000800 */
[----:B0-----:R-:W-:-:S02]  /*06a0*/  VIADDMNMX R19, R22, R26, R19, PT ;  /* 0x0000001a16137246 */ /* 0x001fc40003800113 */
[-C--:B-1----:R-:W-:Y:S02]  /*06b0*/  VIADDMNMX R16, R24, R25.reuse, R16, PT ;  /* 0x0000001918107246 */ /* 0x082fe40003800110 */
[----:B------:R-:W0:Y:S04]  /*06c0*/  LDS R24, [R13+0x180] ;  /* 0x000180000d187984 */ /* 0x000e280000000800 */
[----:B------:R-:W-:Y:S04]  /*06d0*/  STS [R0], R19 ;  /* 0x0000001300007388 */ /* 0x000fe80000000800 */
[----:B------:R-:W1:Y:S01]  /*06e0*/  LDS R26, [R10+0x2004] ;  /* 0x002004000a1a7984 */ /* 0x000e620000000800 */
[----:B0-----:R-:W-:-:S03]  /*06f0*/  VIADDMNMX R18, R24, R25, R18, PT ;  /* 0x0000001918127246 */ /* 0x001fc60003800112 */
[----:B------:R-:W-:Y:S01]  /*0700*/  LDS R25, [R10+0x4] ;  /* 0x000004000a197984 */ /* 0x000fe20000000800 */
        /* <DEDUP_REMOVED lines=677> */
[----:B0-----:R-:W-:-:S02]  /*3160*/  VIADDMNMX R20, R17, R15, R20, PT ;  /* 0x0000000f11147246 */ /* 0x001fc40003800114 */
[-C--:B-1----:R-:W-:Y:S02]  /*3170*/  VIADDMNMX R23, R26, R16.reuse, R23, PT ;  /* 0x000000101a177246 */ /* 0x082fe40003800117 */
[----:B------:R-:W-:Y:S04]  /*3180*/  LDS R26, [R10+0x2074] ;  /* 0x002074000a1a7984 */ /* 0x000fe80000000800 */
[----:B------:R-:W-:Y:S04]  /*3190*/  STS [R12], R23 ;  /* 0x000000170c007388 */ /* 0x000fe80000000800 */
[----:B------:R-:W0:Y:S02]  /*31a0*/  LDS R15, [R13+0x1e80] ;  /* 0x001e80000d0f7984 */ /* 0x000e240000000800 */
[----:B0-----:R-:W-:-:S02]  /*31b0*/  VIADDMNMX R15, R15, R16, R21, PT ;  /* 0x000000100f0f7246 */ /* 0x001fc40003800115 */
[----:B------:R-:W-:-:S03]  /*31c0*/  VIADDMNMX R16, R17, R26, R22, PT ;  /* 0x0000001a11107246 */ /* 0x000fc60003800116 */
[----:B------:R-:W-:Y:S04]  /*31d0*/  STS [R12+0x80], R15 ;  /* 0x0000800f0c007388 */ /* 0x000fe80000000800 */
[----:B------:R-:W-:Y:S04]  /*31e0*/  LDS R17, [R10+0x78] ;  /* 0x000078000a117984 */ /* 0x000fe80000000800 */
[----:B------:R-:W0:Y:S04]  /*31f0*/  LDS R22, [R11+0x1e00] ;  /* 0x001e00000b167984 */ /* 0x000e280000000800 */
[----:B------:R-:W-:Y:S04]  /*3200*/  LDS R21, [R14+0x2078] ;  /* 0x002078000e157984 */ /* 0x000fe80000000800 */
[----:B------:R-:W1:Y:S04]  /*3210*/  LDS R26, [R13+0x1e00] ;  /* 0x001e00000d1a7984 */ /* 0x000e680000000800 */
[----:B------:R-:W2:Y:S01]  /*3220*/  LDS R27, [R13+0x1e80] ;  /* 0x001e80000d1b7984 */ /* 0x000ea20000000800 */
[----:B0-----:R-:W-:-:S05]  /*3230*/  VIADDMNMX R17, R22, R17, R19, PT ;  /* 0x0000001116117246 */ /* 0x001fca0003800113 */
[----:B------:R-:W-:Y:S04]  /*3240*/  STS [R0], R17 ;  /* 0x0000001100007388 */ /* 0x000fe80000000800 */
[----:B------:R-:W0:Y:S01]  /*3250*/  LDS R19, [R10+0x2078] ;  /* 0x002078000a137984 */ /* 0x000e220000000800 */
[-C--:B-1----:R-:W-:Y:S02]  /*3260*/  VIADDMNMX R24, R26, R21.reuse, R24, PT ;  /* 0x000000151a187246 */ /* 0x082fe40003800118 */
[----:B--2---:R-:W-:Y:S02]  /*3270*/  VIADDMNMX R27, R27, R21, R18, PT ;  /* 0x000000151b1b7246 */ /* 0x004fe40003800112 */
[----:B------:R-:W-:Y:S04]  /*3280*/  LDS R18, [R10+0x78] ;  /* 0x000078000a127984 */ /* 0x000fe80000000800 */
[----:B------:R-:W1:Y:S01]  /*3290*/  LDS R21, [R11+0x1e80] ;  /* 0x001e80000b157984 */ /* 0x000e620000000800 */
[----:B0-----:R-:W-:-:S05]  /*32a0*/  VIADDMNMX R19, R22, R19, R25, PT ;  /* 0x0000001316137246 */ /* 0x001fca0003800119 */
[----:B------:R-:W-:Y:S04]  /*32b0*/  STS [R0+0x2000], R19 ;  /* 0x0020001300007388 */ /* 0x000fe80000000800 */
[----:B------:R-:W-:Y:S04]  /*32c0*/  LDS R22, [R14+0x7c] ;  /* 0x00007c000e167984 */ /* 0x000fe80000000800 */
[----:B------:R-:W0:Y:S01]  /*32d0*/  LDS R25, [R13+0x1f00] ;  /* 0x001f00000d197984 */ /* 0x000e220000000800 */
[----:B-1----:R-:W-:-:S03]  /*32e0*/  VIADDMNMX R20, R21, R18, R20, PT ;  /* 0x0000001215147246 */ /* 0x002fc60003800114 */
[----:B------:R-:W-:Y:S01]  /*32f0*/  LDS R18, [R10+0x2078] ;  /* 0x002078000a127984 */ /* 0x000fe20000000800 */
[----:B0-----:R-:W-:-:S05]  /*3300*/  VIADDMNMX R23, R25, R22, R23, PT ;  /* 0x0000001619177246 */ /* 0x001fca0003800117 */
[----:B------:R-:W-:Y:S04]  /*3310*/  STS [R12], R23 ;  /* 0x000000170c007388 */ /* 0x000fe80000000800 */
[----:B------:R-:W0:Y:S02]  /*3320*/  LDS R25, [R13+0x1f80] ;  /* 0x001f80000d197984 */ /* 0x000e240000000800 */
[----:B0-----:R-:W-:-:S05]  /*3330*/  VIADDMNMX R15, R25, R22, R15, PT ;  /* 0x00000016190f7246 */ /* 0x001fca000380010f */
[----:B------:R-:W-:Y:S04]  /*3340*/  STS [R12+0x80], R15 ;  /* 0x0000800f0c007388 */ /* 0x000fe80000000800 */
[----:B------:R-:W-:Y:S04]  /*3350*/  LDS R22, [R14+0x207c] ;  /* 0x00207c000e167984 */ /* 0x000fe80000000800 */
[----:B------:R-:W0:Y:S02]  /*3360*/  LDS R25, [R13+0x1f00] ;  /* 0x001f00000d197984 */ /* 0x000e240000000800 */
[----:B0-----:R-:W-:-:S05]  /*3370*/  VIADDMNMX R25, R25, R22, R24, PT ;  /* 0x0000001619197246 */ /* 0x001fca0003800118 */
[----:B------:R-:W-:Y:S04]  /*3380*/  STS [R12+0x2000], R25 ;  /* 0x002000190c007388 */ /* 0x000fe80000000800 */
[----:B------:R-:W0:Y:S02]  /*3390*/  LDS R24, [R13+0x1f80] ;  /* 0x001f80000d187984 */ /* 0x000e240000000800 */
[----:B0-----:R-:W-:-:S05]  /*33a0*/  VIADDMNMX R27, R24, R22, R27, PT ;  /* 0x00000016181b7246 */ /* 0x001fca000380011b */
[----:B------:R-:W-:Y:S04]  /*33b0*/  STS [R12+0x2080], R27 ;  /* 0x0020801b0c007388 */ /* 0x000fe80000000800 */
[----:B------:R-:W-:Y:S04]  /*33c0*/  LDS R24, [R10+0x7c] ;  /* 0x00007c000a187984 */ /* 0x000fe80000000800 */
[----:B------:R-:W0:Y:S01]  /*33d0*/  LDS R22, [R11+0x1f00] ;  /* 0x001f00000b167984 */ /* 0x000e220000000800 */
[----:B------:R-:W-:Y:S02]  /*33e0*/  VIADDMNMX R16, R21, R18, R16, PT ;  /* 0x0000001215107246 */ /* 0x000fe40003800110 */
[----:B0-----:R-:W-:-:S05]  /*33f0*/  VIADDMNMX R17, R22, R24, R17, PT ;  /* 0x0000001816117246 */ /* 0x001fca0003800111 */
[----:B------:R-:W-:Y:S04]  /*3400*/  STS [R0], R17 ;  /* 0x0000001100007388 */ /* 0x000fe80000000800 */
[----:B------:R-:W-:Y:S04]  /*3410*/  LDS R21, [R10+0x7c] ;  /* 0x00007c000a157984 */ /* 0x000fe80000000800 */
[----:B------:R-:W0:Y:S02]  /*3420*/  LDS R29, [R11+0x1f80] ;  /* 0x001f80000b1d7984 */ /* 0x000e240000000800 */
[----:B0-----:R-:W-:-:S05]  /*3430*/  VIADDMNMX R21, R29, R21, R20, PT ;  /* 0x000000151d157246 */ /* 0x001fca0003800114 */
[----:B------:R-:W-:Y:S04]  /*3440*/  STS [R0+0x80], R21 ;  /* 0x0000801500007388 */ /* 0x000fe80000000800 */
[----:B------:R-:W0:Y:S02]  /*3450*/  LDS R18, [R10+0x207c] ;  /* 0x00207c000a127984 */ /* 0x000e240000000800 */
[----:B0-----:R-:W-:-:S05]  /*3460*/  VIADDMNMX R19, R22, R18, R19, PT ;  /* 0x0000001216137246 */ /* 0x001fca0003800113 */
[----:B------:R-:W-:Y:S04]  /*3470*/  STS [R0+0x2000], R19 ;  /* 0x0020001300007388 */ /* 0x000fe80000000800 */
[----:B------:R-:W0:Y:S02]  /*3480*/  LDS R18, [R10+0x207c] ;  /* 0x00207c000a127984 */ /* 0x000e240000000800 */
[----:B0-----:R-:W-:-:S05]  /*3490*/  VIADDMNMX R29, R29, R18, R16, PT ;  /* 0x000000121d1d7246 */ /* 0x001fca0003800110 */
[----:B------:R-:W-:Y:S04]  /*34a0*/  STS [R0+0x2080], R29 ;  /* 0x0020801d00007388 */ /* 0x000fe80000000800 */
[----:B------:R-:W-:Y:S04]  /*34b0*/  LDS R16, [R14+0x80] ;  /* 0x000080000e107984 */ /* 0x000fe80000000800 */
[----:B------:R-:W0:Y:S02]  /*34c0*/  LDS R18, [R13+0x2000] ;  /* 0x002000000d127984 */ /* 0x000e240000000800 */
        /* <DEDUP_REMOVED lines=891> */
[----:B------:R-:W0:Y:S04]  /*6c80*/  LDS R12, [R10+0x20fc] ;  /* 0x0020fc000a0c7984 */ /* 0x000e280000000800 */
[----:B------:R-:W-:Y:S04]  /*6c90*/  STG.E desc[UR8][R8.64], R23 ;  /* 0x0000001708007986 */ /* 0x000fe8000c101908 */
[----:B------:R-:W-:Y:S04]  /*6ca0*/  STG.E desc[UR8][R8.64+0x80], R15 ;  /* 0x0000800f08007986 */ /* 0x000fe8000c101908 */
[----:B------:R-:W-:Y:S04]  /*6cb0*/  STG.E desc[UR8][R2.64], R25 ;  /* 0x0000001902007986 */ /* 0x000fe8000c101908 */
[----:B------:R-:W-:Y:S04]  /*6cc0*/  STG.E desc[UR8][R2.64+0x80], R27 ;  /* 0x0000801b02007986 */ /* 0x000fe8000c101908 */
[----:B------:R-:W-:Y:S04]  /*6cd0*/  STG.E desc[UR8][R6.64], R17 ;  /* 0x0000001106007986 */ /* 0x000fe8000c101908 */
[----:B------:R-:W-:Y:S04]  /*6ce0*/  STG.E desc[UR8][R6.64+0x80], R21 ;  /* 0x0000801506007986 */ /* 0x000fe8000c101908 */
[----:B------:R-:W-:Y:S01]  /*6cf0*/  STG.E desc[UR8][R4.64], R13 ;  /* 0x0000000d04007986 */ /* 0x000fe2000c101908 */
[----:B0-----:R-:W-:-:S05]  /*6d00*/  VIADDMNMX R29, R16, R12, R29, PT ;  /* 0x0000000c101d7246 */ /* 0x001fca000380011d */
[----:B------:R-:W-:Y:S04]  /*6d10*/  STG.E desc[UR8][R4.64+0x80], R29 ;  /* 0x0000801d04007986 */ /* 0x000fe8000c101908 */
[----:B------:R-:W-:Y:S01]  /*6d20*/  STS [R0+0x2080], R29 ;  /* 0x0020801d00007388 */ /* 0x000fe20000000800 */
[----:B------:R-:W-:Y:S05]  /*6d30*/  EXIT ;  /* 0x000000000000794d */ /* 0x000fea0003800000 */
.L_x_1:
        /* <DEDUP_REMOVED lines=12> */
.L_x_4:


//--------------------- .text._Z10cal_phase1iPiii --------------------------
	.section	.text._Z10cal_phase1iPiii,"ax",@progbits
	.align	128
        .global         _Z10cal_phase1iPiii
        .type           _Z10cal_phase1iPiii,@function
        .size           _Z10cal_phase1iPiii,(.L_x_5 - _Z10cal_phase1iPiii)
        .other          _Z10cal_phase1iPiii,@"STO_CUDA_ENTRY STV_DEFAULT"
_Z10cal_phase1iPiii:
.text._Z10cal_phase1iPiii:
[----:B------:R-:W-:Y:S01]  /*0000*/  LDC R1, c[0x0][0x37c] ;  /* 0x0000df00ff017b82 */ /* 0x000fe20000000800 */
[----:B------:R-:W0:Y:S07]  /*0010*/  S2R R6, SR_TID.Y ;  /* 0x0000000000067919 */ /* 0x000e2e0000002200 */
[----:B------:R-:W0:Y:S01]  /*0020*/  LDC R3, c[0x0][0x394] ;  /* 0x0000e500ff037b82 */ /* 0x000e220000000800 */
[----:B------:R-:W1:Y:S01]  /*0030*/  LDCU.64 UR6, c[0x0][0x358] ;  /* 0x00006b00ff0677ac */ /* 0x000e620008000a00 */
[----:B------:R-:W2:Y:S06]  /*0040*/  S2R R7, SR_TID.X ;  /* 0x0000000000077919 */ /* 0x000eac0000002100 */
[----:B------:R-:W3:Y:S08]  /*0050*/  LDC R2, c[0x0][0x380] ;  /* 0x0000e000ff027b82 */ /* 0x000ef00000000800 */
[----:B------:R-:W4:Y:S01]  /*0060*/  LDC.64 R4, c[0x0][0x388] ;  /* 0x0000e200ff047b82 */ /* 0x000f220000000a00 */
[----:B0-----:R-:W-:-:S02]  /*0070*/  IMAD R0, R3, 0x40, R6 ;  /* 0x0000004003007824 */ /* 0x001fc400078e0206 */
[----:B--2---:R-:W-:-:S04]  /*0080*/  IMAD R3, R3, 0x40, R7 ;  /* 0x0000004003037824 */ /* 0x004fc800078e0207 */
[----:B---3--:R-:W-:-:S04]  /*0090*/  IMAD R3, R0, R2, R3 ;  /* 0x0000000200037224 */ /* 0x008fc800078e0203 */
[----:B----4-:R-:W-:-:S04]  /*00a0*/  IMAD.WIDE R4, R3, 0x4, R4 ;  /* 0x0000000403047825 */ /* 0x010fc800078e0204 */
[----:B------:R-:W-:Y:S01]  /*00b0*/  IMAD.SHL.U32 R3, R2, 0x20, RZ ;  /* 0x0000002002037824 */ /* 0x000fe200078e00ff */
[----:B-1----:R-:W2:Y:S03]  /*00c0*/  LDG.E R9, desc[UR6][R4.64] ;  /* 0x0000000604097981 */ /* 0x002ea6000c1e1900 */
[----:B------:R-:W-:Y:S01]  /*00d0*/  IMAD.WIDE R2, R3, 0x4, R4 ;  /* 0x0000000403027825 */ /* 0x000fe200078e0204 */
[----:B------:R-:W3:Y:S04]  /*00e0*/  LDG.E R11, desc[UR6][R4.64+0x80] ;  /* 0x00008006040b7981 */ /* 0x000ee8000c1e1900 */
[----:B------:R-:W4:Y:S04]  /*00f0*/  LDG.E R13, desc[UR6][R2.64] ;  /* 0x00000006020d7981 */ /* 0x000f28000c1e1900 */
[----:B------:R-:W5:Y:S01]  /*0100*/  LDG.E R15, desc[UR6][R2.64+0x80] ;  /* 0x00008006020f7981 */ /* 0x000f62000c1e1900 */
[----:B------:R-:W0:Y:S01]  /*0110*/  S2UR UR5, SR_CgaCtaId ;  /* 0x00000000000579c3 */ /* 0x000e220000008800 */
[----:B------:R-:W-:-:S02]  /*0120*/  UMOV UR4, 0x400 ;  /* 0x0000040000047882 */ /* 0x000fc40000000000 */
[----:B0-----:R-:W-:-:S06]  /*0130*/  ULEA UR4, UR5, UR4, 0x18 ;  /* 0x0000000405047291 */ /* 0x001fcc000f8ec0ff */
[----:B------:R-:W-:-:S05]  /*0140*/  LEA R6, R6, UR4, 0x8 ;  /* 0x0000000406067c11 */ /* 0x000fca000f8e40ff */
[C---:B------:R-:W-:Y:S01]  /*0150*/  IMAD R0, R7.reuse, 0x4, R6 ;  /* 0x0000000407007824 */ /* 0x040fe200078e0206 */
[----:B------:R-:W-:-:S04]  /*0160*/  LEA R7, R7, UR4, 0x2 ;  /* 0x0000000407077c11 */ /* 0x000fc8000f8e10ff */
[----:B--2---:R-:W-:Y:S04]  /*0170*/  STS [R0], R9 ;  /* 0x0000000900007388 */ /* 0x004fe80000000800 */
[----:B---3--:R-:W-:Y:S04]  /*0180*/  STS [R0+0x80], R11 ;  /* 0x0000800b00007388 */ /* 0x008fe80000000800 */
[----:B----4-:R-:W-:Y:S04]  /*0190*/  STS [R0+0x2000], R13 ;  /* 0x0020000d00007388 */ /* 0x010fe80000000800 */
[----:B-----5:R-:W-:Y:S01]  /*01a0*/  STS [R0+0x2080], R15 ;  /* 0x0020800f00007388 */ /* 0x020fe20000000800 */
[----:B------:R-:W-:Y:S06]  /*01b0*/  BAR.SYNC.DEFER_BLOCKING 0x0 ;  /* 0x0000000000007b1d */ /* 0x000fec0000010000 */
[----:B------:R-:W-:Y:S04]  /*01c0*/  LDS R8, [R0] ;  /* 0x0000000000087984 */ /* 0x000fe80000000800 */
[----:B------:R-:W-:Y:S04]  /*01d0*/  LDS R17, [R6] ;  /* 0x0000000006117984 */ /* 0x000fe80000000800 */
[----:B------:R-:W0:Y:S02]  /*01e0*/  LDS R10, [R7] ;  /* 0x00000000070a7984 */ /* 0x000e240000000800 */
[----:B0-----:R-:W-:-:S02]  /*01f0*/  VIADDMNMX R17, R10, R17, R8, PT ;  /* 0x000000110a117246 */ /* 0x001fc40003800108 */
[----:B------:R-:W-:Y:S04]  /*0200*/  LDS R8, [R0+0x80] ;  /* 0x0000800000087984 */ /* 0x000fe80000000800 */
[----:B------:R-:W-:Y:S04]  /*0210*/  STS [R0], R17 ;  /* 0x0000001100007388 */ /* 0x000fe80000000800 */
[----:B------:R-:W-:Y:S04]  /*0220*/  LDS R9, [R6] ;  /* 0x0000000006097984 */ /* 0x000fe80000000800 */
[----:B------:R-:W0:Y:S02]  /*0230*/  LDS R10, [R7+0x80] ;  /* 0x00008000070a7984 */ /* 0x000e240000000800 */
[----:B0-----:R-:W-:-:S02]  /*0240*/  VIADDMNMX R9, R10, R9, R8, PT ;  /* 0x000000090a097246 */ /* 0x001fc40003800108 */
[----:B------:R-:W-:Y:S04]  /*0250*/  LDS R8, [R0+0x2000] ;  /* 0x0020000000087984 */ /* 0x000fe80000000800 */
[----:B------:R-:W-:Y:S04]  /*0260*/  STS [R0+0x80], R9 ;  /* 0x0000800900007388 */ /* 0x000fe80000000800 */
[----:B------:R-:W-:Y:S04]  /*0270*/  LDS R11, [R6+0x2000] ;  /* 0x00200000060b7984 */ /* 0x000fe80000000800 */
[----:B------:R-:W0:Y:S02]  /*0280*/  LDS R10, [R7] ;  /* 0x00000000070a7984 */ /* 0x000e240000000800 */
[----:B0-----:R-:W-:-:S05]  /*0290*/  VIADDMNMX R13, R10, R11, R8, PT ;  /* 0x0000000b0a0d7246 */ /* 0x001fca0003800108 */
[----:B------:R-:W-:Y:S04]  /*02a0*/  STS [R0+0x2000], R13 ;  /* 0x0020000d00007388 */ /* 0x000fe80000000800 */
[----:B------:R-:W-:Y:S04]  /*02b0*/  LDS R8, [R6+0x4] ;  /* 0x0000040006087984 */ /* 0x000fe80000000800 */
[----:B------:R-:W0:Y:S04]  /*02c0*/  LDS R10, [R7+0x100] ;  /* 0x00010000070a7984 */ /* 0x000e280000000800 */
[----:B------:R-:W-:Y:S01]  /*02d0*/  LDS R11, [R6+0x2000] ;  /* 0x00200000060b7984 */ /* 0x000fe20000000800 */
[----:B0-----:R-:W-:-:S03]  /*02e0*/  VIADDMNMX R17, R10, R8, R17, PT ;  /* 0x000000080a117246 */ /* 0x001fc60003800111 */
[----:B------:R-:W-:Y:S04]  /*02f0*/  LDS R10, [R7+0x80] ;  /* 0x00008000070a7984 */ /* 0x000fe80000000800 */
[----:B------:R-:W-:Y:S04]  /*0300*/  STS [R0], R17 ;  /* 0x0000001100007388 */ /* 0x000fe80000000800 */
[----:B------:R-:W-:Y:S04]  /*0310*/  LDS R8, [R6+0x4] ;  /* 0x0000040006087984 */ /* 0x000fe80000000800 */
[----:B------:R-:W0:Y:S02]  /*0320*/  LDS R12, [R7+0x180] ;  /* 0x00018000070c7984 */ /* 0x000e240000000800 */
[----:B0-----:R-:W-:-:S05]  /*0330*/  VIADDMNMX R9, R12, R8, R9, PT ;  /* 0x000000080c097246 */ /* 0x001fca0003800109 */
[----:B------:R-:W-:Y:S04]  /*0340*/  STS [R0+0x80], R9 ;  /* 0x0000800900007388 */ /* 0x000fe80000000800 */
[----:B------:R-:W-:Y:S04]  /*0350*/  LDS R8, [R6+0x2004] ;  /* 0x0020040006087984 */ /* 0x000fe80000000800 */
[----:B------:R-:W0:Y:S02]  /*0360*/  LDS R12, [R7+0x100] ;  /* 0x00010000070c7984 */ /* 0x000e240000000800 */
[----:B0-----:R-:W-:-:S05]  /*0370*/  VIADDMNMX R13, R12, R8, R13, PT ;  /* 0x000000080c0d7246 */ /* 0x001fca000380010d */
[----:B------:R-:W-:Y:S04]  /*0380*/  STS [R0+0x2000], R13 ;  /* 0x0020000d00007388 */ /* 0x000fe80000000800 */
[----:B------:R-:W-:Y:S04]  /*0390*/  LDS R8, [R6+0x8] ;  /* 0x0000080006087984 */ /* 0x000fe80000000800 */
[----:B------:R-:W0:Y:S04]  /*03a0*/  LDS R12, [R7+0x200] ;  /* 0x00020000070c7984 */ /* 0x000e280000000800 */
[----:B------:R-:W-:Y:S04]  /*03b0*/  LDS R19, [R6+0x2004] ;  /* 0x0020040006137984 */ /* 0x000fe80000000800 */
[----:B------:R-:W-:Y:S01]  /*03c0*/  LDS R18, [R7+0x180] ;  /* 0x0001800007127984 */ /* 0x000fe20000000800 */
[----:B0-----:R-:W-:-:S05]  /*03d0*/  VIADDMNMX R17, R12, R8, R17, PT ;  /* 0x000000080c117246 */ /* 0x001fca0003800111 */
        /* <DEDUP_REMOVED lines=52> */
[----:B------:R-:W0:Y:S02]  /*0720*/  LDS R9, [R7+0x600] ;  /* 0x0006000007097984 */ /* 0x000e240000000800 */
[----:B0-----:R-:W-:-:S02]  /*0730*/  VIADDMNMX R25, R9, R8, R25, PT ;  /* 0x0000000809197246 */ /* 0x001fc40003800119 */
[----:B------:R-:W-:Y:S04]  /*0740*/  LDS R8, [R6+0x2014] ;  /* 0x0020140006087984 */ /* 0x000fe80000000800 */
        /* <DEDUP_REMOVED lines=8> */
[----:B0-----:R-:W-:-:S02]  /*07d0*/  VIADDMNMX R23, R22, R20, R23, PT ;  /* 0x0000001416177246 */ /* 0x001fc40003800117 */
[----:B------:R-:W0:Y:S04]  /*07e0*/  LDS R20, [R0+0x2080] ;  /* 0x0020800000147984 */ /* 0x000e280000000800 */
[----:B------:R-:W-:Y:S04]  /*07f0*/  STS [R0+0x2000], R23 ;  /* 0x0020001700007388 */ /* 0x000fe80000000800 */
[----:B------:R-:W-:Y:S04]  /*0800*/  LDS R22, [R6+0x1c] ;  /* 0x00001c0006167984 */ /* 0x000fe80000000800 */
[----:B------:R-:W1:Y:S01]  /*0810*/  LDS R24, [R7+0x700] ;  /* 0x0007000007187984 */ /* 0x000e620000000800 */
[----:B0-----:R-:W-:-:S03]  /*0820*/  VIADDMNMX R20, R10, R11, R20, PT ;  /* 0x0000000b0a147246 */ /* 0x001fc60003800114 */
[----:B------:R-:W-:Y:S04]  /*0830*/  LDS R10, [R6+0x2018] ;  /* 0x00201800060a7984 */ /* 0x000fe80000000800 */
[----:B------:R-:W-:Y:S01]  /*0840*/  LDS R11, [R7+0x680] ;  /* 0x00068000070b7984 */ /* 0x000fe20000000800 */
[----:B-1----:R-:W-:-:S05]  /*0850*/  VIADDMNMX R25, R24, R22, R25, PT ;  /* 0x0000001618197246 */ /* 0x002fca0003800119 */
        /* <DEDUP_REMOVED lines=10> */
[----:B------:R-:W0:Y:S01]  /*0900*/  LDS R24, [R7+0x800] ;  /* 0x0008000007187984 */ /* 0x000e220000000800 */
[----:B------:R-:W-:-:S03]  /*0910*/  VIADDMNMX R20, R18, R19, R20, PT ;  /* 0x0000001312147246 */ /* 0x000fc60003800114 */
        /* <DEDUP_REMOVED lines=345> */
[----:B------:R-:W-:Y:S02]  /*1eb0*/  VIADDMNMX R22, R8, R9, R20, PT ;  /* 0x0000000908167246 */ /* 0x000fe40003800114 */
        /* <DEDUP_REMOVED lines=8> */
[----:B------:R-:W0:Y:S01]  /*1f40*/  LDS R25, [R7+0x1f00] ;  /* 0x001f000007197984 */ /* 0x000e220000000800 */
[----:B------:R-:W-:-:S04]  /*1f50*/  VIADDMNMX R10, R11, R10, R22, PT ;  /* 0x0000000a0b0a7246 */ /* 0x000fc80003800116 */
[----:B------:R-:W-:-:S04]  /*1f60*/  VIADDMNMX R10, R17, R16, R10, PT ;  /* 0x00000010110a7246 */ /* 0x000fc8000380010a */
[----:B------:R-:W-:Y:S02]  /*1f70*/  VIADDMNMX R10, R15, R14, R10, PT ;  /* 0x0000000e0f0a7246 */ /* 0x000fe4000380010a */
[----:B0-----:R-:W-:-:S05]  /*1f80*/  VIADDMNMX R25, R25, R20, R29, PT ;  /* 0x0000001419197246 */ /* 0x001fca000380011d */
[----:B------:R-:W-:Y:S04]  /*1f90*/  STS [R0+0x2000], R25 ;  /* 0x0020001900007388 */ /* 0x000fe80000000800 */
[----:B------:R-:W-:Y:S04]  /*1fa0*/  LDS R27, [R6+0x207c] ;  /* 0x00207c00061b7984 */ /* 0x000fe80000000800 */
[----:B------:R-:W0:Y:S01]  /*1fb0*/  LDS R20, [R7+0x1f80] ;  /* 0x001f800007147984 */ /* 0x000e220000000800 */
[----:B------:R-:W-:-:S04]  /*1fc0*/  VIADDMNMX R10, R12, R13, R10, PT ;  /* 0x0000000d0c0a7246 */ /* 0x000fc8000380010a */
[----:B------:R-:W-:-:S04]  /*1fd0*/  VIADDMNMX R10, R19, R18, R10, PT ;  /* 0x00000012130a7246 */ /* 0x000fc8000380010a */
[----:B------:R-:W-:-:S04]  /*1fe0*/  VIADDMNMX R8, R8, R9, R10, PT ;  /* 0x0000000908087246 */ /* 0x000fc8000380010a */
        /* <DEDUP_REMOVED lines=512> */
[----:B------:R-:W-:Y:S04]  /*3ff0*/  STG.E desc[UR6][R4.64], R9 ;  /* 0x0000000904007986 */ /* 0x000fe8000c101906 */
[----:B------:R-:W-:Y:S04]  /*4000*/  STG.E desc[UR6][R4.64+0x80], R23 ;  /* 0x0000801704007986 */ /* 0x000fe8000c101906 */
[----:B------:R-:W-:Y:S01]  /*4010*/  STG.E desc[UR6][R2.64], R25 ;  /* 0x0000001902007986 */ /* 0x000fe2000c101906 */
[----:B0-----:R-:W-:-:S05]  /*4020*/  VIADDMNMX R27, R10, R8, R27, PT ;  /* 0x000000080a1b7246 */ /* 0x001fca000380011b */
[----:B------:R-:W-:Y:S04]  /*4030*/  STG.E desc[UR6][R2.64+0x80], R27 ;  /* 0x0000801b02007986 */ /* 0x000fe8000c101906 */
[----:B------:R-:W-:Y:S01]  /*4040*/  STS [R0+0x2080], R27 ;  /* 0x0020801b00007388 */ /* 0x000fe20000000800 */
[----:B------:R-:W-:Y:S05]  /*4050*/  EXIT ;  /* 0x000000000000794d */ /* 0x000fea0003800000 */
.L_x_2:
        /* <DEDUP_REMOVED lines=10> */
.L_x_5:


//--------------------- .nv.shared._Z10cal_phase3iPiii --------------------------
	.section	.nv.shared._Z10cal_phase3iPiii,"aw",@nobits
	.sectionflags	@""
	.align	4
.nv.shared._Z10cal_phase3iPiii:
	.zero		50176


//--------------------- .nv.shared.reserved.0     --------------------------
	.section	.nv.shared.reserved.0,"aw",@nobits
	.weak		__nv_reservedSMEM_offset_0_alias
	.size		__nv_reservedSMEM_offset_0_alias, 0, 64
	.other		__nv_reservedSMEM_offset_0_alias,@"STO_CUDA_RESERVED_SHARED STV_DEFAULT"
__nv_reservedSMEM_offset_0_alias:
	.zero		0
	.zero		64


//--------------------- .nv.shared._Z10cal_phase2iPiii --------------------------
	.section	.nv.shared._Z10cal_phase2iPiii,"aw",@nobits
	.sectionflags	@""
	.align	4
.nv.shared._Z10cal_phase2iPiii:
	.zero		50176


//--------------------- .nv.shared._Z10cal_phase1iPiii --------------------------
	.section	.nv.shared._Z10cal_phase1iPiii,"aw",@nobits
	.sectionflags	@""
	.align	4
.nv.shared._Z10cal_phase1iPiii:
	.zero		17408


//--------------------- .nv.constant0._Z10cal_phase3iPiii --------------------------
	.section	.nv.constant0._Z10cal_phase3iPiii,"a",@progbits
	.sectionflags	@""
	.align	4
.nv.constant0._Z10cal_phase3iPiii:
	.zero		920


//--------------------- .nv.constant0._Z10cal_phase2iPiii --------------------------
	.section	.nv.constant0._Z10cal_phase2iPiii,"a",@progbits
	.sectionflags	@""
	.align	4
.nv.constant0._Z10cal_phase2iPiii:
	.zero		920


//--------------------- .nv.constant0._Z10cal_phase1iPiii --------------------------
	.section	.nv.constant0._Z10cal_phase1iPiii,"a",@progbits
	.sectionflags	@""
	.align	4
.nv.constant0._Z10cal_phase1iPiii:
	.zero		920


//--------------------- SYMBOLS --------------------------

	.type		.nv.reservedSmem.offset0,@object
	.size		.nv.reservedSmem.offset0,0x4
	.type		.nv.reservedSmem.cap,@object
	.size		.nv.reservedSmem.cap,0x4
